// auto-generated by cutlass_sweep.gemm — config: {"arch": "sm_90", "cluster_m": 1, "cluster_n": 2, "dtype": "tf32", "stages": 5, "tile_k": 32, "tile_m": 128, "tile_n": 128}
#include "cutlass/cutlass.h"
#include "cutlass/gemm/collective/collective_builder.hpp"
#include "cutlass/gemm/device/gemm_universal_adapter.h"
#include "cutlass/gemm/kernel/gemm_universal.hpp"
#include "cutlass/epilogue/collective/collective_builder.hpp"

using ElemA = cutlass::tfloat32_t;
using ElemB = cutlass::tfloat32_t;
using ElemCD = cutlass::tfloat32_t;
using Acc  = float;
using TileShape    = cute::Shape<cute::_128, cute::_128, cute::_32>;
using ClusterShape = cute::Shape<cute::_1, cute::_2, cute::_1>;

using CollectiveEpilogue = typename cutlass::epilogue::collective::CollectiveBuilder<
    cutlass::arch::Sm90, cutlass::arch::OpClassTensorOp,
    TileShape, ClusterShape,
    cutlass::epilogue::collective::EpilogueTileAuto,
    Acc, Acc,
    ElemCD, cutlass::layout::RowMajor, 128 / cutlass::sizeof_bits<ElemCD>::value,
    ElemCD, cutlass::layout::RowMajor, 128 / cutlass::sizeof_bits<ElemCD>::value,
    cutlass::epilogue::collective::EpilogueScheduleAuto
  >::CollectiveOp;

using CollectiveMainloop = typename cutlass::gemm::collective::CollectiveBuilder<
    cutlass::arch::Sm90, cutlass::arch::OpClassTensorOp,
    ElemA, cutlass::layout::RowMajor, 128 / cutlass::sizeof_bits<ElemA>::value,
    ElemB, cutlass::layout::ColumnMajor, 128 / cutlass::sizeof_bits<ElemB>::value,
    Acc,
    TileShape, ClusterShape,
    cutlass::gemm::collective::StageCount<5>,
    cutlass::gemm::collective::KernelScheduleAuto
  >::CollectiveOp;

using GemmKernel = cutlass::gemm::kernel::GemmUniversal<
    cute::Shape<int,int,int,int>,
    CollectiveMainloop,
    CollectiveEpilogue
>;
using Gemm = cutlass::gemm::device::GemmUniversalAdapter<GemmKernel>;

// Force the device kernel symbol into the cubin without needing a host main.
auto* _anchor = &cutlass::device_kernel<GemmKernel>;


// ===== COMPILED SASS (sm_90a) =====

	.target	sm_90a

	.elftype	@"ET_EXEC"


//--------------------- .note.nv.tkinfo           --------------------------
	.section	.note.nv.tkinfo,"",@"SHT_NOTE"
	.sectionflags	@"SHF_NOTE_NV_TKINFO"
	.tkinfo
        /*0018*/ 	.word	0x00000002
        /*0030*/ 	.string	""
        /*0030*/ 	.string	"ptxas"
        /*0030*/ 	.string	"Cuda compilation tools, release 13.0, V13.0.88"
        /*0030*/ 	.string	"Build cuda_13.0.r13.0/compiler.36424714_0"
        /*0030*/ 	.string	"-arch sm_90a -m 64 "



//--------------------- .note.nv.cuinfo           --------------------------
	.section	.note.nv.cuinfo,"",@"SHT_NOTE"
	.sectionflags	@"SHF_NOTE_NV_CUINFO"
        /*0018*/ 	.short	0x0002
        /*001a*/ 	.short	0x005a
        /*001c*/ 	.short	0x0082
	.zero		2


//--------------------- .nv.info                  --------------------------
	.section	.nv.info,"",@"SHT_CUDA_INFO"
	.align	4


	//----- nvinfo : EIATTR_REGCOUNT
	.align		4
        /*0000*/ 	.byte	0x04, 0x2f
        /*0002*/ 	.short	(.L_15 - .L_14)
	.align		4
.L_14:
        /*0004*/ 	.word	index@(_ZN7cutlass13device_kernelINS_4gemm6kernel13GemmUniversalIN4cute5tupleIJiiiiEEENS1_10collective13CollectiveMmaINS1_34MainloopSm90TmaGmmaWarpSpecializedILi5ENS5_IJNS4_1CILi1EEENSA_ILi2EEESB_EEENS1_35KernelTmaWarpSpecializedCooperativeEEENS5_IJNSA_ILi128EEESG_NSA_ILi32EEEEEENS_10tfloat32_tENS5_IJlSB_lEEESJ_SK_NS4_8TiledMMAINS4_8MMA_AtomIJNS4_4SM904GMMA30MMA_64x128x8_F32TF32TF32_SS_TNILNSO_7ScaleInE1ELSQ_1EEEEEENS4_6LayoutINS5_IJSC_SB_SB_EEENS5_IJSB_NSA_ILi0EEESV_EEEEENS5_IJNS4_10UnderscoreESY_SY_EEEEENS4_23SM90_TMA_LOAD_MULTICASTENS4_14ComposedLayoutINS4_7SwizzleILi3ELi4ELi3EEENS4_18smem_ptr_flag_bitsILi32EEENST_INS5_IJNSA_ILi8EEESH_EEENS5_IJSH_SB_EEEEEEEvNS4_8identityENS4_13SM90_TMA_LOADES1B_vS1C_EENS_8epilogue10collective6detail29Sm90TmaWarpSpecializedAdapterINS1G_15DefaultEpilogueISJ_SK_SK_NS1F_6thread17LinearCombinationISJ_Li1EffLNS1K_9ScaleType4KindE0ELNS_15FloatRoundStyleE2ESJ_EENS1_15EpilogueDefaultEEEEEvvEEEEvNT_6ParamsE)
        /*0008*/ 	.word	0x000000a8


	//----- nvinfo : EIATTR_FRAME_SIZE
	.align		4
.L_15:
        /*000c*/ 	.byte	0x04, 0x11
        /*000e*/ 	.short	(.L_17 - .L_16)
	.align		4
.L_16:
        /*0010*/ 	.word	index@(_ZN7cutlass13device_kernelINS_4gemm6kernel13GemmUniversalIN4cute5tupleIJiiiiEEENS1_10collective13CollectiveMmaINS1_34MainloopSm90TmaGmmaWarpSpecializedILi5ENS5_IJNS4_1CILi1EEENSA_ILi2EEESB_EEENS1_35KernelTmaWarpSpecializedCooperativeEEENS5_IJNSA_ILi128EEESG_NSA_ILi32EEEEEENS_10tfloat32_tENS5_IJlSB_lEEESJ_SK_NS4_8TiledMMAINS4_8MMA_AtomIJNS4_4SM904GMMA30MMA_64x128x8_F32TF32TF32_SS_TNILNSO_7ScaleInE1ELSQ_1EEEEEENS4_6LayoutINS5_IJSC_SB_SB_EEENS5_IJSB_NSA_ILi0EEESV_EEEEENS5_IJNS4_10UnderscoreESY_SY_EEEEENS4_23SM90_TMA_LOAD_MULTICASTENS4_14ComposedLayoutINS4_7SwizzleILi3ELi4ELi3EEENS4_18smem_ptr_flag_bitsILi32EEENST_INS5_IJNSA_ILi8EEESH_EEENS5_IJSH_SB_EEEEEEEvNS4_8identityENS4_13SM90_TMA_LOADES1B_vS1C_EENS_8epilogue10collective6detail29Sm90TmaWarpSpecializedAdapterINS1G_15DefaultEpilogueISJ_SK_SK_NS1F_6thread17LinearCombinationISJ_Li1EffLNS1K_9ScaleType4KindE0ELNS_15FloatRoundStyleE2ESJ_EENS1_15EpilogueDefaultEEEEEvvEEEEvNT_6ParamsE)
        /*0014*/ 	.word	0x00000000


	//----- nvinfo : EIATTR_MIN_STACK_SIZE
	.align		4
.L_17:
        /*0018*/ 	.byte	0x04, 0x12
        /*001a*/ 	.short	(.L_19 - .L_18)
	.align		4
.L_18:
        /*001c*/ 	.word	index@(_ZN7cutlass13device_kernelINS_4gemm6kernel13GemmUniversalIN4cute5tupleIJiiiiEEENS1_10collective13CollectiveMmaINS1_34MainloopSm90TmaGmmaWarpSpecializedILi5ENS5_IJNS4_1CILi1EEENSA_ILi2EEESB_EEENS1_35KernelTmaWarpSpecializedCooperativeEEENS5_IJNSA_ILi128EEESG_NSA_ILi32EEEEEENS_10tfloat32_tENS5_IJlSB_lEEESJ_SK_NS4_8TiledMMAINS4_8MMA_AtomIJNS4_4SM904GMMA30MMA_64x128x8_F32TF32TF32_SS_TNILNSO_7ScaleInE1ELSQ_1EEEEEENS4_6LayoutINS5_IJSC_SB_SB_EEENS5_IJSB_NSA_ILi0EEESV_EEEEENS5_IJNS4_10UnderscoreESY_SY_EEEEENS4_23SM90_TMA_LOAD_MULTICASTENS4_14ComposedLayoutINS4_7SwizzleILi3ELi4ELi3EEENS4_18smem_ptr_flag_bitsILi32EEENST_INS5_IJNSA_ILi8EEESH_EEENS5_IJSH_SB_EEEEEEEvNS4_8identityENS4_13SM90_TMA_LOADES1B_vS1C_EENS_8epilogue10collective6detail29Sm90TmaWarpSpecializedAdapterINS1G_15DefaultEpilogueISJ_SK_SK_NS1F_6thread17LinearCombinationISJ_Li1EffLNS1K_9ScaleType4KindE0ELNS_15FloatRoundStyleE2ESJ_EENS1_15EpilogueDefaultEEEEEvvEEEEvNT_6ParamsE)
        /*0020*/ 	.word	0x00000000
.L_19:


//--------------------- .nv.compat                --------------------------
	.section	.nv.compat,"",@"SHT_CUDA_COMPAT_INFO"
	.align	4
        /*0000*/ 	.byte	0x02, 0x09, 0x01, 0x00, 0x02, 0x02, 0x04, 0x00, 0x02, 0x05, 0x05, 0x00, 0x03, 0x07, 0x01, 0x01
        /*0010*/ 	.byte	0x02, 0x03, 0x01, 0x00, 0x02, 0x06, 0x01, 0x00, 0x04, 0x0b, 0x08, 0x00, 0x00, 0x00, 0x00, 0x00
        /*0020*/ 	.byte	0x00, 0x00, 0x00, 0x00


//--------------------- .nv.info._ZN7cutlass13device_kernelINS_4gemm6kernel13GemmUniversalIN4cute5tupleIJiiiiEEENS1_10collective13CollectiveMmaINS1_34MainloopSm90TmaGmmaWarpSpecializedILi5ENS5_IJNS4_1CILi1EEENSA_ILi2EEESB_EEENS1_35KernelTmaWarpSpecializedCooperativeEEENS5_IJNSA_ILi128EEESG_NSA_ILi32EEEEEENS_10tfloat32_tENS5_IJlSB_lEEESJ_SK_NS4_8TiledMMAINS4_8MMA_AtomIJNS4_4SM904GMMA30MMA_64x128x8_F32TF32TF32_SS_TNILNSO_7ScaleInE1ELSQ_1EEEEEENS4_6LayoutINS5_IJSC_SB_SB_EEENS5_IJSB_NSA_ILi0EEESV_EEEEENS5_IJNS4_10UnderscoreESY_SY_EEEEENS4_23SM90_TMA_LOAD_MULTICASTENS4_14ComposedLayoutINS4_7SwizzleILi3ELi4ELi3EEENS4_18smem_ptr_flag_bitsILi32EEENST_INS5_IJNSA_ILi8EEESH_EEENS5_IJSH_SB_EEEEEEEvNS4_8identityENS4_13SM90_TMA_LOADES1B_vS1C_EENS_8epilogue10collective6detail29Sm90TmaWarpSpecializedAdapterINS1G_15DefaultEpilogueISJ_SK_SK_NS1F_6thread17LinearCombinationISJ_Li1EffLNS1K_9ScaleType4KindE0ELNS_15FloatRoundStyleE2ESJ_EENS1_15EpilogueDefaultEEEEEvvEEEEvNT_6ParamsE --------------------------
	.section	.nv.info._ZN7cutlass13device_kernelINS_4gemm6kernel13GemmUniversalIN4cute5tupleIJiiiiEEENS1_10collective13CollectiveMmaINS1_34MainloopSm90TmaGmmaWarpSpecializedILi5ENS5_IJNS4_1CILi1EEENSA_ILi2EEESB_EEENS1_35KernelTmaWarpSpecializedCooperativeEEENS5_IJNSA_ILi128EEESG_NSA_ILi32EEEEEENS_10tfloat32_tENS5_IJlSB_lEEESJ_SK_NS4_8TiledMMAINS4_8MMA_AtomIJNS4_4SM904GMMA30MMA_64x128x8_F32TF32TF32_SS_TNILNSO_7ScaleInE1ELSQ_1EEEEEENS4_6LayoutINS5_IJSC_SB_SB_EEENS5_IJSB_NSA_ILi0EEESV_EEEEENS5_IJNS4_10UnderscoreESY_SY_EEEEENS4_23SM90_TMA_LOAD_MULTICASTENS4_14ComposedLayoutINS4_7SwizzleILi3ELi4ELi3EEENS4_18smem_ptr_flag_bitsILi32EEENST_INS5_IJNSA_ILi8EEESH_EEENS5_IJSH_SB_EEEEEEEvNS4_8identityENS4_13SM90_TMA_LOADES1B_vS1C_EENS_8epilogue10collective6detail29Sm90TmaWarpSpecializedAdapterINS1G_15DefaultEpilogueISJ_SK_SK_NS1F_6thread17LinearCombinationISJ_Li1EffLNS1K_9ScaleType4KindE0ELNS_15FloatRoundStyleE2ESJ_EENS1_15EpilogueDefaultEEEEEvvEEEEvNT_6ParamsE,"",@"SHT_CUDA_INFO"
	.sectionflags	@""
	.align	4


	//----- nvinfo : EIATTR_CUDA_API_VERSION
	.align		4
        /*0000*/ 	.byte	0x04, 0x37
        /*0002*/ 	.short	(.L_21 - .L_20)
.L_20:
        /*0004*/ 	.word	0x00000082


	//----- nvinfo : EIATTR_KPARAM_INFO
	.align		4
.L_21:
        /*0008*/ 	.byte	0x04, 0x17
        /*000a*/ 	.short	(.L_23 - .L_22)
.L_22:
        /*000c*/ 	.word	0x00000000
        /*0010*/ 	.short	0x0000
        /*0012*/ 	.short	0x0070
        /*0014*/ 	.byte	0x00, 0xf0, 0x01, 0x10


	//----- nvinfo : EIATTR_SPARSE_MMA_MASK
	.align		4
.L_23:
        /*0018*/ 	.byte	0x03, 0x50
        /*001a*/ 	.short	0x0000


	//----- nvinfo : EIATTR_MAXREG_COUNT
	.align		4
        /*001c*/ 	.byte	0x03, 0x1b
        /*001e*/ 	.short	0x00a8


	//----- nvinfo : EIATTR_NUM_BARRIERS
	.align		4
        /*0020*/ 	.byte	0x02, 0x4c
        /*0022*/ 	.byte	0x01
	.zero		1


	//----- nvinfo : EIATTR_EXTERNS
	.align		4
        /*0024*/ 	.byte	0x04, 0x0f
        /*0026*/ 	.short	(.L_25 - .L_24)


	//   ....[0]....
	.align		4
.L_24:
        /*0028*/ 	.word	index@(__assertfail)


	//----- nvinfo : EIATTR_MERCURY_ISA_VERSION
	.align		4
.L_25:
        /*002c*/ 	.byte	0x03, 0x5f
        /*002e*/ 	.short	0x0101


	//----- nvinfo : EIATTR_INT_WARP_WIDE_INSTR_OFFSETS
	.align		4
        /*0030*/ 	.byte	0x04, 0x31
        /*0032*/ 	.short	(.L_27 - .L_26)


	//   ....[0]....
.L_26:
        /*0034*/ 	.word	0x00000450


	//   ....[1]....
        /*0038*/ 	.word	0x00000470


	//   ....[2]....
        /*003c*/ 	.word	0x00000640


	//   ....[3]....
        /*0040*/ 	.word	0x00001eb0


	//----- nvinfo : EIATTR_COOP_GROUP_MASK_REGIDS
	.align		4
.L_27:
        /*0044*/ 	.byte	0x04, 0x29
        /*0046*/ 	.short	(.L_29 - .L_28)


	//   ....[0]....
.L_28:
        /*0048*/ 	.word	0xffffffff


	//   ....[1]....
        /*004c*/ 	.word	0xffffffff


	//   ....[2]....
        /*0050*/ 	.word	0xffffffff


	//   ....[3]....
        /*0054*/ 	.word	0xffffffff


	//   ....[4]....
        /*0058*/ 	.word	0xffffffff


	//   ....[5]....
        /*005c*/ 	.word	0xffffffff


	//----- nvinfo : EIATTR_COOP_GROUP_INSTR_OFFSETS
	.align		4
.L_29:
        /*0060*/ 	.byte	0x04, 0x28
        /*0062*/ 	.short	(.L_31 - .L_30)


	//   ....[0]....
.L_30:
        /*0064*/ 	.word	0x00000060


	//   ....[1]....
        /*0068*/ 	.word	0x00000070


	//   ....[2]....
        /*006c*/ 	.word	0x00000130


	//   ....[3]....
        /*0070*/ 	.word	0x000002f0


	//   ....[4]....
        /*0074*/ 	.word	0x000007b0


	//   ....[5]....
        /*0078*/ 	.word	0x00001430


	//----- nvinfo : EIATTR_REG_RECONFIG
	.align		4
.L_31:
        /*007c*/ 	.byte	0x01, 0x54
	.zero		2


	//----- nvinfo : EIATTR_SYSCALL_OFFSETS
	.align		4
        /*0080*/ 	.byte	0x04, 0x46
        /*0082*/ 	.short	(.L_33 - .L_32)


	//   ....[0]....
.L_32:
        /*0084*/ 	.word	0x00001620


	//----- nvinfo : EIATTR_MBARRIER_INSTR_OFFSETS
	.align		4
.L_33:
        /*0088*/ 	.byte	0x04, 0x39
        /*008a*/ 	.short	(.L_35 - .L_34)


	//   ....[0]....
.L_34:
        /*008c*/ 	.word	0x00000230
        /*0090*/ 	.word	0x000000ff
        /*0094*/ 	.word	0x00000000
        /*0098*/ 	.short	0x0100
        /*009a*/ 	.byte	0x08
	.zero		1


	//   ....[1]....
        /*009c*/ 	.word	0x00000240
        /*00a0*/ 	.word	0x000000ff
        /*00a4*/ 	.word	0x00000028
        /*00a8*/ 	.short	0x0100
        /*00aa*/ 	.byte	0x08
	.zero		1


	//   ....[2]....
        /*00ac*/ 	.word	0x00000250
        /*00b0*/ 	.word	0x000000ff
        /*00b4*/ 	.word	0x00000008
        /*00b8*/ 	.short	0x0100
        /*00ba*/ 	.byte	0x08
	.zero		1


	//   ....[3]....
        /*00bc*/ 	.word	0x00000260
        /*00c0*/ 	.word	0x000000ff
        /*00c4*/ 	.word	0x00000030
        /*00c8*/ 	.short	0x0100
        /*00ca*/ 	.byte	0x08
	.zero		1


	//   ....[4]....
        /*00cc*/ 	.word	0x00000270
        /*00d0*/ 	.word	0x000000ff
        /*00d4*/ 	.word	0x00000010
        /*00d8*/ 	.short	0x0100
        /*00da*/ 	.byte	0x08
	.zero		1


	//   ....[5]....
        /*00dc*/ 	.word	0x00000280
        /*00e0*/ 	.word	0x000000ff
        /*00e4*/ 	.word	0x00000038
        /*00e8*/ 	.short	0x0100
        /*00ea*/ 	.byte	0x08
	.zero		1


	//   ....[6]....
        /*00ec*/ 	.word	0x00000290
        /*00f0*/ 	.word	0x000000ff
        /*00f4*/ 	.word	0x00000018
        /*00f8*/ 	.short	0x0100
        /*00fa*/ 	.byte	0x08
	.zero		1


	//   ....[7]....
        /*00fc*/ 	.word	0x000002a0
        /*0100*/ 	.word	0x000000ff
        /*0104*/ 	.word	0x00000040
        /*0108*/ 	.short	0x0100
        /*010a*/ 	.byte	0x08
	.zero		1


	//   ....[8]....
        /*010c*/ 	.word	0x000002b0
        /*0110*/ 	.word	0x000000ff
        /*0114*/ 	.word	0x00000020
        /*0118*/ 	.short	0x0100
        /*011a*/ 	.byte	0x08
	.zero		1


	//   ....[9]....
        /*011c*/ 	.word	0x000002c0
        /*0120*/ 	.word	0x000000ff
        /*0124*/ 	.word	0x00000048
        /*0128*/ 	.short	0x0100
        /*012a*/ 	.byte	0x08
	.zero		1


	//   ....[10]....
        /*012c*/ 	.word	0x000006e0
        /*0130*/ 	.word	0x000000ff
        /*0134*/ 	.word	0x00000060
        /*0138*/ 	.short	0x0100
        /*013a*/ 	.byte	0x06
	.zero		1


	//   ....[11]....
        /*013c*/ 	.word	0x00000760
        /*0140*/ 	.word	0x000000ff
        /*0144*/ 	.word	0x00000068
        /*0148*/ 	.short	0x0100
        /*014a*/ 	.byte	0x06
	.zero		1


	//   ....[12]....
        /*014c*/ 	.word	0x000016e0
        /*0150*/ 	.word	0x00000003
        /*0154*/ 	.word	0x00000000
        /*0158*/ 	.short	0x010a
        /*015a*/ 	.byte	0x3f
	.zero		1


	//   ....[13]....
        /*015c*/ 	.word	0x00001740
        /*0160*/ 	.word	0x00000003
        /*0164*/ 	.word	0x00000000
        /*0168*/ 	.short	0x010a
        /*016a*/ 	.byte	0x3f
	.zero		1


	//   ....[14]....
        /*016c*/ 	.word	0x00001ac0
        /*0170*/ 	.word	0x00000005
        /*0174*/ 	.word	0x00000000
        /*0178*/ 	.short	0x010a
        /*017a*/ 	.byte	0x3f
	.zero		1


	//   ....[15]....
        /*017c*/ 	.word	0x00001b00
        /*0180*/ 	.word	0x00000005
        /*0184*/ 	.word	0x00000000
        /*0188*/ 	.short	0x010a
        /*018a*/ 	.byte	0x3f
	.zero		1


	//   ....[16]....
        /*018c*/ 	.word	0x00001d60
        /*0190*/ 	.word	0x00000004
        /*0194*/ 	.word	0x00000000
        /*0198*/ 	.short	0x0101
        /*019a*/ 	.byte	0x3f
	.zero		1


	//   ....[17]....
        /*019c*/ 	.word	0x00001f50
        /*01a0*/ 	.word	0x00000000
        /*01a4*/ 	.word	0x00000000
        /*01a8*/ 	.short	0x0101
        /*01aa*/ 	.byte	0x3f
	.zero		1


	//   ....[18]....
        /*01ac*/ 	.word	0x00006fe0
        /*01b0*/ 	.word	0x00000017
        /*01b4*/ 	.word	0x00000028
        /*01b8*/ 	.short	0x010a
        /*01ba*/ 	.byte	0x3f
	.zero		1


	//   ....[19]....
        /*01bc*/ 	.word	0x00007370
        /*01c0*/ 	.word	0x00000006
        /*01c4*/ 	.word	0x00000068
        /*01c8*/ 	.short	0x0101
        /*01ca*/ 	.byte	0x3f
	.zero		1


	//   ....[20]....
        /*01cc*/ 	.word	0x00007ab0
        /*01d0*/ 	.word	0x00000007
        /*01d4*/ 	.word	0x00000000
        /*01d8*/ 	.short	0x010a
        /*01da*/ 	.byte	0x3f
	.zero		1


	//   ....[21]....
        /*01dc*/ 	.word	0x00007b30
        /*01e0*/ 	.word	0x00000006
        /*01e4*/ 	.word	0x00000000
        /*01e8*/ 	.short	0x010a
        /*01ea*/ 	.byte	0x3f
	.zero		1


	//   ....[22]....
        /*01ec*/ 	.word	0x00007bc0
        /*01f0*/ 	.word	0x00000007
        /*01f4*/ 	.word	0x00000000
        /*01f8*/ 	.short	0x010a
        /*01fa*/ 	.byte	0x3f
	.zero		1


	//   ....[23]....
        /*01fc*/ 	.word	0x00007c50
        /*0200*/ 	.word	0x00000006
        /*0204*/ 	.word	0x00000000
        /*0208*/ 	.short	0x010a
        /*020a*/ 	.byte	0x3f
	.zero		1


	//   ....[24]....
        /*020c*/ 	.word	0x00007ce0
        /*0210*/ 	.word	0x00000005
        /*0214*/ 	.word	0x00000000
        /*0218*/ 	.short	0x010a
        /*021a*/ 	.byte	0x3f
	.zero		1


	//   ....[25]....
        /*021c*/ 	.word	0x00007d40
        /*0220*/ 	.word	0x00000003
        /*0224*/ 	.word	0x00000000
        /*0228*/ 	.short	0x010a
        /*022a*/ 	.byte	0x3f
	.zero		1


	//   ....[26]....
        /*022c*/ 	.word	0x00007d90
        /*0230*/ 	.word	0x00000005
        /*0234*/ 	.word	0x00000000
        /*0238*/ 	.short	0x010a
        /*023a*/ 	.byte	0x3f
	.zero		1


	//   ....[27]....
        /*023c*/ 	.word	0x00007e60
        /*0240*/ 	.word	0x00000017
        /*0244*/ 	.word	0x00000028
        /*0248*/ 	.short	0x010a
        /*024a*/ 	.byte	0x3f
	.zero		1


	//   ....[28]....
        /*024c*/ 	.word	0x00007f30
        /*0250*/ 	.word	0x00000007
        /*0254*/ 	.word	0x00000000
        /*0258*/ 	.short	0x010a
        /*025a*/ 	.byte	0x3f
	.zero		1


	//   ....[29]....
        /*025c*/ 	.word	0x00007f80
        /*0260*/ 	.word	0x00000006
        /*0264*/ 	.word	0x00000000
        /*0268*/ 	.short	0x010a
        /*026a*/ 	.byte	0x3f
	.zero		1


	//   ....[30]....
        /*026c*/ 	.word	0x00007fd0
        /*0270*/ 	.word	0x00000007
        /*0274*/ 	.word	0x00000000
        /*0278*/ 	.short	0x010a
        /*027a*/ 	.byte	0x3f
	.zero		1


	//   ....[31]....
        /*027c*/ 	.word	0x00008020
        /*0280*/ 	.word	0x00000006
        /*0284*/ 	.word	0x00000000
        /*0288*/ 	.short	0x010a
        /*028a*/ 	.byte	0x3f
	.zero		1


	//----- nvinfo : EIATTR_NUM_MBARRIERS
	.align		4
.L_35:
        /*028c*/ 	.byte	0x03, 0x38
        /*028e*/ 	.short	0x000c


	//----- nvinfo : EIATTR_EXIT_INSTR_OFFSETS
	.align		4
        /*0290*/ 	.byte	0x04, 0x1c
        /*0292*/ 	.short	(.L_37 - .L_36)


	//   ....[0]....
.L_36:
        /*0294*/ 	.word	0x00000980


	//   ....[1]....
        /*0298*/ 	.word	0x00001190


	//   ....[2]....
        /*029c*/ 	.word	0x00006770


	//   ....[3]....
        /*02a0*/ 	.word	0x00006cd0


	//   ....[4]....
        /*02a4*/ 	.word	0x00007d30


	//----- nvinfo : EIATTR_MAX_THREADS
	.align		4
.L_37:
        /*02a8*/ 	.byte	0x04, 0x05
        /*02aa*/ 	.short	(.L_39 - .L_38)
.L_38:
        /*02ac*/ 	.word	0x00000180
        /*02b0*/ 	.word	0x00000001
        /*02b4*/ 	.word	0x00000001


	//----- nvinfo : EIATTR_CRS_STACK_SIZE
	.align		4
.L_39:
        /*02b8*/ 	.byte	0x04, 0x1e
        /*02ba*/ 	.short	(.L_41 - .L_40)
.L_40:
        /*02bc*/ 	.word	0x00000000


	//----- nvinfo : EIATTR_CBANK_PARAM_SIZE
	.align		4
.L_41:
        /*02c0*/ 	.byte	0x03, 0x19
        /*02c2*/ 	.short	0x0470


	//----- nvinfo : EIATTR_PARAM_CBANK
	.align		4
        /*02c4*/ 	.byte	0x04, 0x0a
        /*02c6*/ 	.short	(.L_43 - .L_42)
	.align		4
.L_42:
        /*02c8*/ 	.word	index@(.nv.constant0._ZN7cutlass13device_kernelINS_4gemm6kernel13GemmUniversalIN4cute5tupleIJiiiiEEENS1_10collective13CollectiveMmaINS1_34MainloopSm90TmaGmmaWarpSpecializedILi5ENS5_IJNS4_1CILi1EEENSA_ILi2EEESB_EEENS1_35KernelTmaWarpSpecializedCooperativeEEENS5_IJNSA_ILi128EEESG_NSA_ILi32EEEEEENS_10tfloat32_tENS5_IJlSB_lEEESJ_SK_NS4_8TiledMMAINS4_8MMA_AtomIJNS4_4SM904GMMA30MMA_64x128x8_F32TF32TF32_SS_TNILNSO_7ScaleInE1ELSQ_1EEEEEENS4_6LayoutINS5_IJSC_SB_SB_EEENS5_IJSB_NSA_ILi0EEESV_EEEEENS5_IJNS4_10UnderscoreESY_SY_EEEEENS4_23SM90_TMA_LOAD_MULTICASTENS4_14ComposedLayoutINS4_7SwizzleILi3ELi4ELi3EEENS4_18smem_ptr_flag_bitsILi32EEENST_INS5_IJNSA_ILi8EEESH_EEENS5_IJSH_SB_EEEEEEEvNS4_8identityENS4_13SM90_TMA_LOADES1B_vS1C_EENS_8epilogue10collective6detail29Sm90TmaWarpSpecializedAdapterINS1G_15DefaultEpilogueISJ_SK_SK_NS1F_6thread17LinearCombinationISJ_Li1EffLNS1K_9ScaleType4KindE0ELNS_15FloatRoundStyleE2ESJ_EENS1_15EpilogueDefaultEEEEEvvEEEEvNT_6ParamsE)
        /*02cc*/ 	.short	0x0210
        /*02ce*/ 	.short	0x0470


	//----- nvinfo : EIATTR_SW_WAR
	.align		4
.L_43:
        /*02d0*/ 	.byte	0x04, 0x36
        /*02d2*/ 	.short	(.L_45 - .L_44)
.L_44:
        /*02d4*/ 	.word	0x00000008
.L_45:


//--------------------- .nv.callgraph             --------------------------
	.section	.nv.callgraph,"",@"SHT_CUDA_CALLGRAPH"
	.align	4
	.sectionentsize	8
	.align		4
        /*0000*/ 	.word	0x00000000
	.align		4
        /*0004*/ 	.word	0xffffffff
	.align		4
        /*0008*/ 	.word	index@(_ZN7cutlass13device_kernelINS_4gemm6kernel13GemmUniversalIN4cute5tupleIJiiiiEEENS1_10collective13CollectiveMmaINS1_34MainloopSm90TmaGmmaWarpSpecializedILi5ENS5_IJNS4_1CILi1EEENSA_ILi2EEESB_EEENS1_35KernelTmaWarpSpecializedCooperativeEEENS5_IJNSA_ILi128EEESG_NSA_ILi32EEEEEENS_10tfloat32_tENS5_IJlSB_lEEESJ_SK_NS4_8TiledMMAINS4_8MMA_AtomIJNS4_4SM904GMMA30MMA_64x128x8_F32TF32TF32_SS_TNILNSO_7ScaleInE1ELSQ_1EEEEEENS4_6LayoutINS5_IJSC_SB_SB_EEENS5_IJSB_NSA_ILi0EEESV_EEEEENS5_IJNS4_10UnderscoreESY_SY_EEEEENS4_23SM90_TMA_LOAD_MULTICASTENS4_14ComposedLayoutINS4_7SwizzleILi3ELi4ELi3EEENS4_18smem_ptr_flag_bitsILi32EEENST_INS5_IJNSA_ILi8EEESH_EEENS5_IJSH_SB_EEEEEEEvNS4_8identityENS4_13SM90_TMA_LOADES1B_vS1C_EENS_8epilogue10collective6detail29Sm90TmaWarpSpecializedAdapterINS1G_15DefaultEpilogueISJ_SK_SK_NS1F_6thread17LinearCombinationISJ_Li1EffLNS1K_9ScaleType4KindE0ELNS_15FloatRoundStyleE2ESJ_EENS1_15EpilogueDefaultEEEEEvvEEEEvNT_6ParamsE)
	.align		4
        /*000c*/ 	.word	index@(__assertfail)
	.align		4
        /*0010*/ 	.word	0x00000000
	.align		4
        /*0014*/ 	.word	0xfffffffe
	.align		4
        /*0018*/ 	.word	0x00000000
	.align		4
        /*001c*/ 	.word	0xfffffffd
	.align		4
        /*0020*/ 	.word	0x00000000
	.align		4
        /*0024*/ 	.word	0xfffffffc


//--------------------- .nv.constant4             --------------------------
	.section	.nv.constant4,"a",@progbits
	.align	8
	.align		8
.nv.constant4:
        /*0000*/ 	.dword	__assertfail
	.align		8
        /*0008*/ 	.dword	__unnamed_1
	.align		8
        /*0010*/ 	.dword	_ZN39_INTERNAL_74cec1ee_4_k_cu_b8d22c9e_62754cuda3std3__45__cpo5beginE
	.align		8
        /*0018*/ 	.dword	_ZN39_INTERNAL_74cec1ee_4_k_cu_b8d22c9e_62754cuda3std3__45__cpo3endE
	.align		8
        /*0020*/ 	.dword	_ZN39_INTERNAL_74cec1ee_4_k_cu_b8d22c9e_62754cuda3std3__45__cpo6cbeginE
	.align		8
        /*0028*/ 	.dword	_ZN39_INTERNAL_74cec1ee_4_k_cu_b8d22c9e_62754cuda3std3__45__cpo4cendE
	.align		8
        /*0030*/ 	.dword	_ZN39_INTERNAL_74cec1ee_4_k_cu_b8d22c9e_62754cuda3std3__441_GLOBAL__N__74cec1ee_4_k_cu_b8d22c9e_62756ignoreE
	.align		8
        /*0038*/ 	.dword	_ZN39_INTERNAL_74cec1ee_4_k_cu_b8d22c9e_62754cuda3std3__419piecewise_constructE
	.align		8
        /*0040*/ 	.dword	_ZN39_INTERNAL_74cec1ee_4_k_cu_b8d22c9e_62754cuda3std3__48in_placeE
	.align		8
        /*0048*/ 	.dword	_ZN39_INTERNAL_74cec1ee_4_k_cu_b8d22c9e_62754cuda3std6ranges3__45__cpo4swapE
	.align		8
        /*0050*/ 	.dword	_ZN39_INTERNAL_74cec1ee_4_k_cu_b8d22c9e_62754cuda3std6ranges3__45__cpo9iter_moveE
	.align		8
        /*0058*/ 	.dword	_ZN39_INTERNAL_74cec1ee_4_k_cu_b8d22c9e_62754cute7productE
	.align		8
        /*0060*/ 	.dword	_ZN39_INTERNAL_74cec1ee_4_k_cu_b8d22c9e_62754cute1_E
	.align		8
        /*0068*/ 	.dword	$str$22
	.align		8
        /*0070*/ 	.dword	$str$23


//--------------------- .text._ZN7cutlass13device_kernelINS_4gemm6kernel13GemmUniversalIN4cute5tupleIJiiiiEEENS1_10collective13CollectiveMmaINS1_34MainloopSm90TmaGmmaWarpSpecializedILi5ENS5_IJNS4_1CILi1EEENSA_ILi2EEESB_EEENS1_35KernelTmaWarpSpecializedCooperativeEEENS5_IJNSA_ILi128EEESG_NSA_ILi32EEEEEENS_10tfloat32_tENS5_IJlSB_lEEESJ_SK_NS4_8TiledMMAINS4_8MMA_AtomIJNS4_4SM904GMMA30MMA_64x128x8_F32TF32TF32_SS_TNILNSO_7ScaleInE1ELSQ_1EEEEEENS4_6LayoutINS5_IJSC_SB_SB_EEENS5_IJSB_NSA_ILi0EEESV_EEEEENS5_IJNS4_10UnderscoreESY_SY_EEEEENS4_23SM90_TMA_LOAD_MULTICASTENS4_14ComposedLayoutINS4_7SwizzleILi3ELi4ELi3EEENS4_18smem_ptr_flag_bitsILi32EEENST_INS5_IJNSA_ILi8EEESH_EEENS5_IJSH_SB_EEEEEEEvNS4_8identityENS4_13SM90_TMA_LOADES1B_vS1C_EENS_8epilogue10collective6detail29Sm90TmaWarpSpecializedAdapterINS1G_15DefaultEpilogueISJ_SK_SK_NS1F_6thread17LinearCombinationISJ_Li1EffLNS1K_9ScaleType4KindE0ELNS_15FloatRoundStyleE2ESJ_EENS1_15EpilogueDefaultEEEEEvvEEEEvNT_6ParamsE --------------------------
	.section	.text._ZN7cutlass13device_kernelINS_4gemm6kernel13GemmUniversalIN4cute5tupleIJiiiiEEENS1_10collective13CollectiveMmaINS1_34MainloopSm90TmaGmmaWarpSpecializedILi5ENS5_IJNS4_1CILi1EEENSA_ILi2EEESB_EEENS1_35KernelTmaWarpSpecializedCooperativeEEENS5_IJNSA_ILi128EEESG_NSA_ILi32EEEEEENS_10tfloat32_tENS5_IJlSB_lEEESJ_SK_NS4_8TiledMMAINS4_8MMA_AtomIJNS4_4SM904GMMA30MMA_64x128x8_F32TF32TF32_SS_TNILNSO_7ScaleInE1ELSQ_1EEEEEENS4_6LayoutINS5_IJSC_SB_SB_EEENS5_IJSB_NSA_ILi0EEESV_EEEEENS5_IJNS4_10UnderscoreESY_SY_EEEEENS4_23SM90_TMA_LOAD_MULTICASTENS4_14ComposedLayoutINS4_7SwizzleILi3ELi4ELi3EEENS4_18smem_ptr_flag_bitsILi32EEENST_INS5_IJNSA_ILi8EEESH_EEENS5_IJSH_SB_EEEEEEEvNS4_8identityENS4_13SM90_TMA_LOADES1B_vS1C_EENS_8epilogue10collective6detail29Sm90TmaWarpSpecializedAdapterINS1G_15DefaultEpilogueISJ_SK_SK_NS1F_6thread17LinearCombinationISJ_Li1EffLNS1K_9ScaleType4KindE0ELNS_15FloatRoundStyleE2ESJ_EENS1_15EpilogueDefaultEEEEEvvEEEEvNT_6ParamsE,"ax",@progbits
	.align	128
.text._ZN7cutlass13device_kernelINS_4gemm6kernel13GemmUniversalIN4cute5tupleIJiiiiEEENS1_10collective13CollectiveMmaINS1_34MainloopSm90TmaGmmaWarpSpecializedILi5ENS5_IJNS4_1CILi1EEENSA_ILi2EEESB_EEENS1_35KernelTmaWarpSpecializedCooperativeEEENS5_IJNSA_ILi128EEESG_NSA_ILi32EEEEEENS_10tfloat32_tENS5_IJlSB_lEEESJ_SK_NS4_8TiledMMAINS4_8MMA_AtomIJNS4_4SM904GMMA30MMA_64x128x8_F32TF32TF32_SS_TNILNSO_7ScaleInE1ELSQ_1EEEEEENS4_6LayoutINS5_IJSC_SB_SB_EEENS5_IJSB_NSA_ILi0EEESV_EEEEENS5_IJNS4_10UnderscoreESY_SY_EEEEENS4_23SM90_TMA_LOAD_MULTICASTENS4_14ComposedLayoutINS4_7SwizzleILi3ELi4ELi3EEENS4_18smem_ptr_flag_bitsILi32EEENST_INS5_IJNSA_ILi8EEESH_EEENS5_IJSH_SB_EEEEEEEvNS4_8identityENS4_13SM90_TMA_LOADES1B_vS1C_EENS_8epilogue10collective6detail29Sm90TmaWarpSpecializedAdapterINS1G_15DefaultEpilogueISJ_SK_SK_NS1F_6thread17LinearCombinationISJ_Li1EffLNS1K_9ScaleType4KindE0ELNS_15FloatRoundStyleE2ESJ_EENS1_15EpilogueDefaultEEEEEvvEEEEvNT_6ParamsE:
        .type           _ZN7cutlass13device_kernelINS_4gemm6kernel13GemmUniversalIN4cute5tupleIJiiiiEEENS1_10collective13CollectiveMmaINS1_34MainloopSm90TmaGmmaWarpSpecializedILi5ENS5_IJNS4_1CILi1EEENSA_ILi2EEESB_EEENS1_35KernelTmaWarpSpecializedCooperativeEEENS5_IJNSA_ILi128EEESG_NSA_ILi32EEEEEENS_10tfloat32_tENS5_IJlSB_lEEESJ_SK_NS4_8TiledMMAINS4_8MMA_AtomIJNS4_4SM904GMMA30MMA_64x128x8_F32TF32TF32_SS_TNILNSO_7ScaleInE1ELSQ_1EEEEEENS4_6LayoutINS5_IJSC_SB_SB_EEENS5_IJSB_NSA_ILi0EEESV_EEEEENS5_IJNS4_10UnderscoreESY_SY_EEEEENS4_23SM90_TMA_LOAD_MULTICASTENS4_14ComposedLayoutINS4_7SwizzleILi3ELi4ELi3EEENS4_18smem_ptr_flag_bitsILi32EEENST_INS5_IJNSA_ILi8EEESH_EEENS5_IJSH_SB_EEEEEEEvNS4_8identityENS4_13SM90_TMA_LOADES1B_vS1C_EENS_8epilogue10collective6detail29Sm90TmaWarpSpecializedAdapterINS1G_15DefaultEpilogueISJ_SK_SK_NS1F_6thread17LinearCombinationISJ_Li1EffLNS1K_9ScaleType4KindE0ELNS_15FloatRoundStyleE2ESJ_EENS1_15EpilogueDefaultEEEEEvvEEEEvNT_6ParamsE,@function
        .size           _ZN7cutlass13device_kernelINS_4gemm6kernel13GemmUniversalIN4cute5tupleIJiiiiEEENS1_10collective13CollectiveMmaINS1_34MainloopSm90TmaGmmaWarpSpecializedILi5ENS5_IJNS4_1CILi1EEENSA_ILi2EEESB_EEENS1_35KernelTmaWarpSpecializedCooperativeEEENS5_IJNSA_ILi128EEESG_NSA_ILi32EEEEEENS_10tfloat32_tENS5_IJlSB_lEEESJ_SK_NS4_8TiledMMAINS4_8MMA_AtomIJNS4_4SM904GMMA30MMA_64x128x8_F32TF32TF32_SS_TNILNSO_7ScaleInE1ELSQ_1EEEEEENS4_6LayoutINS5_IJSC_SB_SB_EEENS5_IJSB_NSA_ILi0EEESV_EEEEENS5_IJNS4_10UnderscoreESY_SY_EEEEENS4_23SM90_TMA_LOAD_MULTICASTENS4_14ComposedLayoutINS4_7SwizzleILi3ELi4ELi3EEENS4_18smem_ptr_flag_bitsILi32EEENST_INS5_IJNSA_ILi8EEESH_EEENS5_IJSH_SB_EEEEEEEvNS4_8identityENS4_13SM90_TMA_LOADES1B_vS1C_EENS_8epilogue10collective6detail29Sm90TmaWarpSpecializedAdapterINS1G_15DefaultEpilogueISJ_SK_SK_NS1F_6thread17LinearCombinationISJ_Li1EffLNS1K_9ScaleType4KindE0ELNS_15FloatRoundStyleE2ESJ_EENS1_15EpilogueDefaultEEEEEvvEEEEvNT_6ParamsE,(.L_x_199 - _ZN7cutlass13device_kernelINS_4gemm6kernel13GemmUniversalIN4cute5tupleIJiiiiEEENS1_10collective13CollectiveMmaINS1_34MainloopSm90TmaGmmaWarpSpecializedILi5ENS5_IJNS4_1CILi1EEENSA_ILi2EEESB_EEENS1_35KernelTmaWarpSpecializedCooperativeEEENS5_IJNSA_ILi128EEESG_NSA_ILi32EEEEEENS_10tfloat32_tENS5_IJlSB_lEEESJ_SK_NS4_8TiledMMAINS4_8MMA_AtomIJNS4_4SM904GMMA30MMA_64x128x8_F32TF32TF32_SS_TNILNSO_7ScaleInE1ELSQ_1EEEEEENS4_6LayoutINS5_IJSC_SB_SB_EEENS5_IJSB_NSA_ILi0EEESV_EEEEENS5_IJNS4_10UnderscoreESY_SY_EEEEENS4_23SM90_TMA_LOAD_MULTICASTENS4_14ComposedLayoutINS4_7SwizzleILi3ELi4ELi3EEENS4_18smem_ptr_flag_bitsILi32EEENST_INS5_IJNSA_ILi8EEESH_EEENS5_IJSH_SB_EEEEEEEvNS4_8identityENS4_13SM90_TMA_LOADES1B_vS1C_EENS_8epilogue10collective6detail29Sm90TmaWarpSpecializedAdapterINS1G_15DefaultEpilogueISJ_SK_SK_NS1F_6thread17LinearCombinationISJ_Li1EffLNS1K_9ScaleType4KindE0ELNS_15FloatRoundStyleE2ESJ_EENS1_15EpilogueDefaultEEEEEvvEEEEvNT_6ParamsE)
        .other          _ZN7cutlass13device_kernelINS_4gemm6kernel13GemmUniversalIN4cute5tupleIJiiiiEEENS1_10collective13CollectiveMmaINS1_34MainloopSm90TmaGmmaWarpSpecializedILi5ENS5_IJNS4_1CILi1EEENSA_ILi2EEESB_EEENS1_35KernelTmaWarpSpecializedCooperativeEEENS5_IJNSA_ILi128EEESG_NSA_ILi32EEEEEENS_10tfloat32_tENS5_IJlSB_lEEESJ_SK_NS4_8TiledMMAINS4_8MMA_AtomIJNS4_4SM904GMMA30MMA_64x128x8_F32TF32TF32_SS_TNILNSO_7ScaleInE1ELSQ_1EEEEEENS4_6LayoutINS5_IJSC_SB_SB_EEENS5_IJSB_NSA_ILi0EEESV_EEEEENS5_IJNS4_10UnderscoreESY_SY_EEEEENS4_23SM90_TMA_LOAD_MULTICASTENS4_14ComposedLayoutINS4_7SwizzleILi3ELi4ELi3EEENS4_18smem_ptr_flag_bitsILi32EEENST_INS5_IJNSA_ILi8EEESH_EEENS5_IJSH_SB_EEEEEEEvNS4_8identityENS4_13SM90_TMA_LOADES1B_vS1C_EENS_8epilogue10collective6detail29Sm90TmaWarpSpecializedAdapterINS1G_15DefaultEpilogueISJ_SK_SK_NS1F_6thread17LinearCombinationISJ_Li1EffLNS1K_9ScaleType4KindE0ELNS_15FloatRoundStyleE2ESJ_EENS1_15EpilogueDefaultEEEEEvvEEEEvNT_6ParamsE,@"STO_CUDA_ENTRY STV_DEFAULT"
_ZN7cutlass13device_kernelINS_4gemm6kernel13GemmUniversalIN4cute5tupleIJiiiiEEENS1_10collective13CollectiveMmaINS1_34MainloopSm90TmaGmmaWarpSpecializedILi5ENS5_IJNS4_1CILi1EEENSA_ILi2EEESB_EEENS1_35KernelTmaWarpSpecializedCooperativeEEENS5_IJNSA_ILi128EEESG_NSA_ILi32EEEEEENS_10tfloat32_tENS5_IJlSB_lEEESJ_SK_NS4_8TiledMMAINS4_8MMA_AtomIJNS4_4SM904GMMA30MMA_64x128x8_F32TF32TF32_SS_TNILNSO_7ScaleInE1ELSQ_1EEEEEENS4_6LayoutINS5_IJSC_SB_SB_EEENS5_IJSB_NSA_ILi0EEESV_EEEEENS5_IJNS4_10UnderscoreESY_SY_EEEEENS4_23SM90_TMA_LOAD_MULTICASTENS4_14ComposedLayoutINS4_7SwizzleILi3ELi4ELi3EEENS4_18smem_ptr_flag_bitsILi32EEENST_INS5_IJNSA_ILi8EEESH_EEENS5_IJSH_SB_EEEEEEEvNS4_8identityENS4_13SM90_TMA_LOADES1B_vS1C_EENS_8epilogue10collective6detail29Sm90TmaWarpSpecializedAdapterINS1G_15DefaultEpilogueISJ_SK_SK_NS1F_6thread17LinearCombinationISJ_Li1EffLNS1K_9ScaleType4KindE0ELNS_15FloatRoundStyleE2ESJ_EENS1_15EpilogueDefaultEEEEEvvEEEEvNT_6ParamsE:
[----:B------:R-:W0:Y:S01]  /*0000*/  LDC R1, c[0x0][0x28] ;  /* 0x00000a00ff017b82 */ /* 0x000e220000000800 */
[----:B------:R-:W1:Y:S01]  /*0010*/  S2R R94, SR_TID.X ;  /* 0x00000000005e7919 */ /* 0x000e620000002100 */
[----:B------:R-:W-:Y:S01]  /*0020*/  ELECT P0, URZ, PT ;  /* 0x00000000003f782f */ /* 0x000fe20003800000 */
[----:B------:R-:W-:Y:S01]  /*0030*/  BSSY B0, `(.L_x_0) ;  /* 0x000000f000007945 */ /* 0x000fe20003800000 */
[--C-:B-1----:R-:W-:Y:S02]  /*0040*/  SHF.R.U32.HI R0, RZ, 0x5, R94.reuse ;  /* 0x00000005ff007819 */ /* 0x102fe4000001165e */
[----:B------:R-:W-:-:S03]  /*0050*/  SHF.R.U32.HI R6, RZ, 0x7, R94 ;  /* 0x00000007ff067819 */ /* 0x000fc6000001165e */
[----:B------:R-:W1:Y:S04]  /*0060*/  SHFL.IDX PT, R3, R0, RZ, 0x1f ;  /* 0x00001fff00037589 */ /* 0x000e6800000e0000 */
[----:B------:R2:W3:Y:S01]  /*0070*/  SHFL.IDX PT, R2, R6, RZ, 0x1f ;  /* 0x00001fff06027589 */ /* 0x0004e200000e0000 */
[----:B-1----:R-:W-:-:S13]  /*0080*/  ISETP.NE.OR P0, PT, R3, RZ, !P0 ;  /* 0x000000ff0300720c */ /* 0x002fda0004705670 */
[----:B0-23--:R-:W-:Y:S05]  /*0090*/  @P0 BRA `(.L_x_1) ;  /* 0x0000000000200947 */ /* 0x00dfea0003800000 */
[----:B------:R-:W-:Y:S02]  /*00a0*/  ULDC.64 UR4, c[0x0][0x198] ;  /* 0x0000660000047ab9 */ /* 0x000fe40000000a00 */
[----:B------:R-:W-:Y:S02]  /*00b0*/  UIADD3 UR6, UP0, UR4, 0xf0, URZ ;  /* 0x000000f004067890 */ /* 0x000fe4000ff1e03f */
[----:B------:R-:W-:Y:S02]  /*00c0*/  UIADD3 UR4, UP1, UR4, 0x1f0, URZ ;  /* 0x000001f004047890 */ /* 0x000fe4000ff3e03f */
[----:B------:R-:W-:Y:S02]  /*00d0*/  UIADD3.X UR7, URZ, UR5, URZ, UP0, !UPT ;  /* 0x000000053f077290 */ /* 0x000fe400087fe43f */
[----:B------:R-:W-:-:S07]  /*00e0*/  UIADD3.X UR5, URZ, UR5, URZ, UP1, !UPT ;  /* 0x000000053f057290 */ /* 0x000fce0008ffe43f */
[----:B------:R0:W-:Y:S02]  /*00f0*/  UTMACCTL.PF [UR6] ;  /* 0x00000000060079b9 */ /* 0x0001e40008040000 */
[----:B------:R0:W-:Y:S02]  /*0100*/  UTMACCTL.PF [UR4] ;  /* 0x00000000040079b9 */ /* 0x0001e40008040000 */
[----:B0-----:R-:W-:Y:S01]  /*0110*/  NOP ;  /* 0x0000000000007918 */ /* 0x001fe20000000000 */
.L_x_1:
[----:B------:R-:W-:Y:S05]  /*0120*/  BSYNC B0 ;  /* 0x0000000000007941 */ /* 0x000fea0003800000 */
.L_x_0:
[----:B------:R-:W0:Y:S02]  /*0130*/  SHFL.IDX PT, R5, R0, RZ, 0x1f ;  /* 0x00001fff00057589 */ /* 0x000e2400000e0000 */
[----:B0-----:R-:W-:-:S13]  /*0140*/  ISETP.NE.AND P0, PT, R5, RZ, PT ;  /* 0x000000ff0500720c */ /* 0x001fda0003f05270 */
[----:B------:R-:W-:Y:S05]  /*0150*/  @P0 BRA `(.L_x_2) ;  /* 0x0000000000600947 */ /* 0x000fea0003800000 */
[----:B------:R-:W0:Y:S01]  /*0160*/  S2UR UR8, SR_CgaCtaId ;  /* 0x00000000000879c3 */ /* 0x000e220000008800 */
[----:B------:R-:W-:Y:S01]  /*0170*/  UMOV UR4, 0x400 ;  /* 0x0000040000047882 */ /* 0x000fe20000000000 */
[----:B------:R-:W-:Y:S01]  /*0180*/  UMOV UR5, 0x1 ;  /* 0x0000000100057882 */ /* 0x000fe20000000000 */
[----:B------:R-:W-:Y:S01]  /*0190*/  UMOV UR6, 0x4 ;  /* 0x0000000400067882 */ /* 0x000fe20000000000 */
[----:B------:R-:W-:Y:S01]  /*01a0*/  ELECT P0, URZ, PT ;  /* 0x00000000003f782f */ /* 0x000fe20003800000 */
[----:B------:R-:W-:-:S04]  /*01b0*/  UIADD3 UR6, -UR6, 0x100000, URZ ;  /* 0x0010000006067890 */ /* 0x000fc8000fffe13f */
[----:B------:R-:W-:Y:S02]  /*01c0*/  USHF.L.U32 UR7, UR6, 0xb, URZ ;  /* 0x0000000b06077899 */ /* 0x000fe4000800063f */
[----:B------:R-:W-:Y:S02]  /*01d0*/  USHF.L.U32 UR6, UR6, 0x1, URZ ;  /* 0x0000000106067899 */ /* 0x000fe4000800063f */
[----:B0-----:R-:W-:Y:S02]  /*01e0*/  ULEA UR8, UR8, UR4, 0x18 ;  /* 0x0000000408087291 */ /* 0x001fe4000f8ec03f */
[----:B------:R-:W-:-:S04]  /*01f0*/  UIADD3 UR4, -UR5, 0x100000, URZ ;  /* 0x0010000005047890 */ /* 0x000fc8000fffe13f */
[----:B------:R-:W-:Y:S02]  /*0200*/  USHF.L.U32 UR5, UR4, 0xb, URZ ;  /* 0x0000000b04057899 */ /* 0x000fe4000800063f */
[----:B------:R-:W-:Y:S01]  /*0210*/  USHF.L.U32 UR4, UR4, 0x1, URZ ;  /* 0x0000000104047899 */ /* 0x000fe2000800063f */
[----:B------:R-:W0:Y:S11]  /*0220*/  FENCE.VIEW.ASYNC.S ;  /* 0x00000000000073c6 */ /* 0x000e360000000000 */
[----:B0-----:R0:W1:Y:S01]  /*0230*/  SYNCS.EXCH.64 URZ, [UR8], UR4 ;  /* 0x00000004083f75b2 */ /* 0x0010620008000100 */
[----:B------:R0:W2:Y:S01]  /*0240*/  SYNCS.EXCH.64 URZ, [UR8+0x28], UR6 ;  /* 0x00002806083f75b2 */ /* 0x0000a20008000100 */
[----:B------:R0:W3:Y:S01]  /*0250*/  SYNCS.EXCH.64 URZ, [UR8+0x8], UR4 ;  /* 0x00000804083f75b2 */ /* 0x0000e20008000100 */
[----:B------:R0:W4:Y:S01]  /*0260*/  SYNCS.EXCH.64 URZ, [UR8+0x30], UR6 ;  /* 0x00003006083f75b2 */ /* 0x0001220008000100 */
[----:B------:R0:W0:Y:S01]  /*0270*/  SYNCS.EXCH.64 URZ, [UR8+0x10], UR4 ;  /* 0x00001004083f75b2 */ /* 0x0000220008000100 */
[----:B------:R0:W0:Y:S01]  /*0280*/  SYNCS.EXCH.64 URZ, [UR8+0x38], UR6 ;  /* 0x00003806083f75b2 */ /* 0x0000220008000100 */
[----:B------:R0:W0:Y:S01]  /*0290*/  SYNCS.EXCH.64 URZ, [UR8+0x18], UR4 ;  /* 0x00001804083f75b2 */ /* 0x0000220008000100 */
[----:B------:R0:W0:Y:S01]  /*02a0*/  SYNCS.EXCH.64 URZ, [UR8+0x40], UR6 ;  /* 0x00004006083f75b2 */ /* 0x0000220008000100 */
[----:B------:R0:W0:Y:S01]  /*02b0*/  SYNCS.EXCH.64 URZ, [UR8+0x20], UR4 ;  /* 0x00002004083f75b2 */ /* 0x0000220008000100 */
[----:B------:R0:W0:Y:S01]  /*02c0*/  SYNCS.EXCH.64 URZ, [UR8+0x48], UR6 ;  /* 0x00004806083f75b2 */ /* 0x0000220008000100 */
[----:B------:R-:W-:Y:S01]  /*02d0*/  NOP ;  /* 0x0000000000007918 */ /* 0x000fe20000000000 */
.L_x_2:
[----:B------:R-:W-:Y:S01]  /*02e0*/  SHF.R.S32.HI R7, RZ, 0x1f, R94 ;  /* 0x0000001fff077819 */ /* 0x000fe2000001145e */
[----:B------:R-:W5:Y:S01]  /*02f0*/  SHFL.IDX PT, R0, R0, RZ, 0x1f ;  /* 0x00001fff00007589 */ /* 0x000f6200000e0000 */
[----:B0-----:R-:W0:Y:S01]  /*0300*/  S2UR UR8, SR_CTAID.X ;  /* 0x00000000000879c3 */ /* 0x001e220000002500 */
[----:B------:R-:W-:Y:S02]  /*0310*/  ELECT P0, URZ, PT ;  /* 0x00000000003f782f */ /* 0x000fe40003800000 */
[----:B------:R-:W-:Y:S01]  /*0320*/  LEA.HI R7, R7, R94, RZ, 0x7 ;  /* 0x0000005e07077211 */ /* 0x000fe200078f38ff */
[----:B------:R-:W1:Y:S01]  /*0330*/  S2R R4, SR_CTAID.Y ;  /* 0x0000000000047919 */ /* 0x000e620000002600 */
[----:B------:R-:W-:Y:S01]  /*0340*/  ULDC UR4, c[0x0][0x154] ;  /* 0x0000550000047ab9 */ /* 0x000fe20000000800 */
[----:B------:R-:W-:Y:S01]  /*0350*/  NOP ;  /* 0x0000000000007918 */ /* 0x000fe20000000000 */
[----:B------:R-:W-:Y:S01]  /*0360*/  LOP3.LUT R7, R7, 0xffffff80, RZ, 0xc0, !PT ;  /* 0xffffff8007077812 */ /* 0x000fe200078ec0ff */
[----:B------:R-:W-:Y:S01]  /*0370*/  NOP ;  /* 0x0000000000007918 */ /* 0x000fe20000000000 */
[----:B------:R-:W2:Y:S03]  /*0380*/  LDC R14, c[0x0][0x140] ;  /* 0x00005000ff0e7b82 */ /* 0x000ea60000000800 */
[----:B------:R-:W-:-:S05]  /*0390*/  IMAD.IADD R7, R94, 0x1, -R7 ;  /* 0x000000015e077824 */ /* 0x000fca00078e0a07 */
[----:B------:R-:W-:Y:S01]  /*03a0*/  SHF.R.S32.HI R8, RZ, 0x1f, R7 ;  /* 0x0000001fff087819 */ /* 0x000fe20000011407 */
[----:B------:R-:W3:Y:S01]  /*03b0*/  LDC R12, c[0x0][0x144] ;  /* 0x00005100ff0c7b82 */ /* 0x000ee20000000800 */
[----:B------:R-:W-:Y:S02]  /*03c0*/  LOP3.LUT P2, RZ, R7, 0x7, RZ, 0xc0, !PT ;  /* 0x0000000707ff7812 */ /* 0x000fe4000784c0ff */
[----:B------:R-:W-:Y:S02]  /*03d0*/  LEA.HI R8, R8, R7, RZ, 0x3 ;  /* 0x0000000708087211 */ /* 0x000fe400078f18ff */
[----:B-----5:R-:W-:Y:S02]  /*03e0*/  ISETP.NE.OR P0, PT, R0, RZ, !P0 ;  /* 0x000000ff0000720c */ /* 0x020fe40004705670 */
[--C-:B------:R-:W-:Y:S02]  /*03f0*/  SHF.R.S32.HI R0, RZ, 0x3, R8.reuse ;  /* 0x00000003ff007819 */ /* 0x100fe40000011408 */
[----:B------:R-:W-:-:S02]  /*0400*/  SHF.R.S32.HI R9, RZ, 0x1f, R8 ;  /* 0x0000001fff097819 */ /* 0x000fc40000011408 */
[----:B------:R-:W-:Y:S02]  /*0410*/  SHF.R.S32.HI R8, RZ, 0x1f, R5 ;  /* 0x0000001fff087819 */ /* 0x000fe40000011405 */
[----:B------:R-:W-:Y:S02]  /*0420*/  LEA.HI R9, R9, R0, RZ, 0x2 ;  /* 0x0000000009097211 */ /* 0x000fe400078f10ff */
[----:B------:R-:W-:Y:S02]  /*0430*/  LEA.HI R8, R8, R5, RZ, 0x2 ;  /* 0x0000000508087211 */ /* 0x000fe400078f10ff */
[----:B-1----:R-:W-:Y:S01]  /*0440*/  I2FP.F32.U32 R11, R4 ;  /* 0x00000004000b7245 */ /* 0x002fe20000201000 */
[----:B------:R-:W-:Y:S01]  /*0450*/  VOTEU.ALL UP0, P0 ;  /* 0x00000000003f7886 */ /* 0x000fe20000000000 */
[----:B------:R-:W-:Y:S01]  /*0460*/  LOP3.LUT R10, R8, 0x3ffffffc, RZ, 0xc0, !PT ;  /* 0x3ffffffc080a7812 */ /* 0x000fe200078ec0ff */
[----:B------:R-:W-:Y:S01]  /*0470*/  VOTEU.ALL UP1, P0 ;  /* 0x00000000003f7886 */ /* 0x000fe20000020000 */
[----:B------:R-:W-:Y:S01]  /*0480*/  LOP3.LUT R9, R9, 0xfffffffc, RZ, 0xc0, !PT ;  /* 0xfffffffc09097812 */ /* 0x000fe200078ec0ff */
[----:B------:R-:W-:Y:S01]  /*0490*/  FMUL R13, R11, UR4 ;  /* 0x000000040b0d7c20 */ /* 0x000fe20008400000 */
[----:B------:R-:W1:Y:S01]  /*04a0*/  @!UP0 S2UR UR7, SR_CgaCtaId ;  /* 0x00000000000789c3 */ /* 0x000e620000008800 */
[----:B------:R-:W-:Y:S01]  /*04b0*/  IMAD.IADD R11, R5, 0x1, -R10 ;  /* 0x00000001050b7824 */ /* 0x000fe200078e0a0a */
[----:B0-----:R-:W-:Y:S01]  /*04c0*/  I2FP.F32.U32 R10, UR8 ;  /* 0x00000008000a7c45 */ /* 0x001fe20008201000 */
[----:B------:R-:W-:Y:S01]  /*04d0*/  IMAD.IADD R8, R0, 0x1, -R9 ;  /* 0x0000000100087824 */ /* 0x000fe200078e0a09 */
[----:B------:R-:W-:Y:S01]  /*04e0*/  ULDC UR4, c[0x0][0x150] ;  /* 0x0000540000047ab9 */ /* 0x000fe20000000800 */
[----:B------:R-:W0:Y:S01]  /*04f0*/  F2I.U32.TRUNC.NTZ R13, R13 ;  /* 0x0000000d000d7305 */ /* 0x000e22000020f000 */
[----:B------:R-:W-:Y:S01]  /*0500*/  SHF.R.S32.HI R0, RZ, 0x1f, R3 ;  /* 0x0000001fff007819 */ /* 0x000fe20000011403 */
[----:B------:R-:W-:Y:S01]  /*0510*/  FMUL R10, R10, UR4 ;  /* 0x000000040a0a7c20 */ /* 0x000fe20008400000 */
[----:B------:R-:W5:Y:S01]  /*0520*/  LDC R9, c[0x0][0x148] ;  /* 0x00005200ff097b82 */ /* 0x000f620000000800 */
[----:B------:R-:W-:Y:S01]  /*0530*/  IMAD R8, R11, 0x4, R8 ;  /* 0x000000040b087824 */ /* 0x000fe200078e0208 */
[----:B------:R-:W-:Y:S01]  /*0540*/  LEA.HI R0, R0, R3, RZ, 0x2 ;  /* 0x0000000300007211 */ /* 0x000fe200078f10ff */
[----:B------:R-:W-:Y:S01]  /*0550*/  UMOV UR4, 0x20 ;  /* 0x0000002000047882 */ /* 0x000fe20000000000 */
[----:B------:R-:W-:Y:S01]  /*0560*/  @!UP0 UMOV UR6, 0x400 ;  /* 0x0000040000068882 */ /* 0x000fe20000000000 */
[----:B------:R-:W4:Y:S01]  /*0570*/  F2I.U32.TRUNC.NTZ R10, R10 ;  /* 0x0000000a000a7305 */ /* 0x000f22000020f000 */
[----:B------:R-:W-:Y:S01]  /*0580*/  LOP3.LUT R0, R0, 0xfffffffc, RZ, 0xc0, !PT ;  /* 0xfffffffc00007812 */ /* 0x000fe200078ec0ff */
[----:B------:R-:W-:Y:S01]  /*0590*/  IMAD.SHL.U32 R19, R8, 0x4, RZ ;  /* 0x0000000408137824 */ /* 0x000fe200078e00ff */
[----:B------:R-:W-:-:S04]  /*05a0*/  @!UP0 UIADD3 UR4, -UR4, 0x100000, URZ ;  /* 0x0010000004048890 */ /* 0x000fc8000fffe13f */
[----:B------:R-:W-:Y:S02]  /*05b0*/  @!UP0 USHF.L.U32 UR5, UR4, 0xb, URZ ;  /* 0x0000000b04058899 */ /* 0x000fe4000800063f */
[----:B------:R-:W-:Y:S01]  /*05c0*/  @!UP0 USHF.L.U32 UR4, UR4, 0x1, URZ ;  /* 0x0000000104048899 */ /* 0x000fe2000800063f */
[----:B--2---:R-:W-:Y:S01]  /*05d0*/  ISETP.EQ.U32.AND P3, PT, R14, 0x1, PT ;  /* 0x000000010e00780c */ /* 0x004fe20003f62070 */
[----:B------:R-:W-:Y:S01]  /*05e0*/  IMAD.IADD R3, R3, 0x1, -R0 ;  /* 0x0000000103037824 */ /* 0x000fe200078e0a00 */
[----:B------:R-:W-:Y:S01]  /*05f0*/  LOP3.LUT R19, R8, 0xc, R19, 0x78, !PT ;  /* 0x0000000c08137812 */ /* 0x000fe200078e7813 */
[----:B0-----:R-:W-:Y:S02]  /*0600*/  IMAD.MOV R20, RZ, RZ, -R13 ;  /* 0x000000ffff147224 */ /* 0x001fe400078e0a0d */
[----:B------:R-:W-:Y:S01]  /*0610*/  VIADD R8, R2, 0xffffffff ;  /* 0xffffffff02087836 */ /* 0x000fe20000000000 */
[----:B-1----:R-:W-:Y:S01]  /*0620*/  @!UP0 ULEA UR6, UR7, UR6, 0x18 ;  /* 0x0000000607068291 */ /* 0x002fe2000f8ec03f */
[----:B------:R-:W-:Y:S01]  /*0630*/  ISETP.NE.AND P1, PT, R3, 0x3, PT ;  /* 0x000000030300780c */ /* 0x000fe20003f25270 */
[----:B------:R-:W-:Y:S01]  /*0640*/  VOTEU.ALL UP0, P0 ;  /* 0x00000000003f7886 */ /* 0x000fe20000000000 */
[----:B------:R-:W-:Y:S01]  /*0650*/  ISETP.LT.U32.AND P0, PT, R19, 0x2, !P2 ;  /* 0x000000021300780c */ /* 0x000fe20005701070 */
[----:B----4-:R-:W-:Y:S01]  /*0660*/  IMAD.MOV R7, RZ, RZ, -R10 ;  /* 0x000000ffff077224 */ /* 0x010fe200078e0a0a */
[----:B------:R-:W-:-:S02]  /*0670*/  ISETP.EQ.OR P1, PT, R3, RZ, !P1 ;  /* 0x000000ff0300720c */ /* 0x000fc40004f22670 */
[----:B------:R-:W-:Y:S01]  /*0680*/  ISETP.GE.U32.AND P5, PT, R8, 0x2, PT ;  /* 0x000000020800780c */ /* 0x000fe20003fa6070 */
[----:B-----5:R-:W-:Y:S01]  /*0690*/  IMAD R0, R9, R20, R4 ;  /* 0x0000001409007224 */ /* 0x020fe200078e0204 */
[----:B------:R-:W-:Y:S01]  /*06a0*/  ISETP.EQ.AND P1, PT, R2, RZ, P1 ;  /* 0x000000ff0200720c */ /* 0x000fe20000f22270 */
[----:B---3--:R-:W-:Y:S01]  /*06b0*/  IMAD R7, R12, R7, UR8 ;  /* 0x000000080c077e24 */ /* 0x008fe2000f8e0207 */
[----:B------:R-:W-:Y:S01]  /*06c0*/  ISETP.NE.AND P2, PT, R2, RZ, PT ;  /* 0x000000ff0200720c */ /* 0x000fe20003f45270 */
[----:B------:R-:W0:Y:S02]  /*06d0*/  FENCE.VIEW.ASYNC.S ;  /* 0x00000000000073c6 */ /* 0x000e240000000000 */
[----:B0-----:R0:W1:Y:S01]  /*06e0*/  @!UP0 SYNCS.EXCH.64 URZ, [UR6+0x60], UR4 ;  /* 0x00006004063f85b2 */ /* 0x0010620008000100 */
[----:B------:R-:W-:Y:S02]  /*06f0*/  ISETP.NE.AND P4, PT, R0, R19, PT ;  /* 0x000000130000720c */ /* 0x000fe40003f85270 */
[----:B------:R-:W-:-:S02]  /*0700*/  SEL R18, RZ, 0x1, !P1 ;  /* 0x00000001ff127807 */ /* 0x000fc40004800000 */
[----:B------:R-:W-:Y:S02]  /*0710*/  ISETP.EQ.OR P4, PT, R7, RZ, !P4 ;  /* 0x000000ff0700720c */ /* 0x000fe40006782670 */
[----:B------:R-:W-:Y:S02]  /*0720*/  LOP3.LUT R0, R94, 0x7f, RZ, 0xc0, !PT ;  /* 0x0000007f5e007812 */ /* 0x000fe400078ec0ff */
[----:B------:R-:W-:Y:S02]  /*0730*/  PLOP3.LUT P0, PT, P0, P4, PT, 0x80, 0x0 ;  /* 0x000000000000781c */ /* 0x000fe40000709070 */
[----:B------:R-:W-:Y:S02]  /*0740*/  SEL R18, R18, 0x2, P5 ;  /* 0x0000000212127807 */ /* 0x000fe40002800000 */
[----:B------:R-:W-:Y:S01]  /*0750*/  P2R R102, PR, RZ, 0x1 ;  /* 0x00000001ff667803 */ /* 0x000fe20000000000 */
[----:B------:R0:W2:Y:S01]  /*0760*/  @!UP1 SYNCS.EXCH.64 URZ, [UR6+0x68], UR4 ;  /* 0x00006804063f95b2 */ /* 0x0000a20008000100 */
[----:B------:R-:W-:Y:S01]  /*0770*/  NOP ;  /* 0x0000000000007918 */ /* 0x000fe20000000000 */
[----:B------:R-:W-:Y:S06]  /*0780*/  @!P3 BRA `(.L_x_3) ;  /* 0x000000000008b947 */ /* 0x000fec0003800000 */
[----:B-12---:R-:W-:Y:S01]  /*0790*/  UCGABAR_ARV ;  /* 0x00000000000079c7 */ /* 0x006fe20008000000 */
[----:B------:R-:W-:Y:S05]  /*07a0*/  BRA `(.L_x_4) ;  /* 0x0000000000047947 */ /* 0x000fea0003800000 */
.L_x_3:
[----:B-12---:R-:W-:Y:S01]  /*07b0*/  NOP ;  /* 0x0000000000007918 */ /* 0x006fe20000000000 */
.L_x_4:
[----:B------:R-:W1:Y:S01]  /*07c0*/  LDC R2, c[0x0][0x65c] ;  /* 0x00019700ff027b82 */ /* 0x000e620000000800 */
[----:B------:R-:W-:Y:S02]  /*07d0*/  IMAD.U32 R10, RZ, RZ, UR8 ;  /* 0x00000008ff0a7e24 */ /* 0x000fe4000f8e00ff */
[----:B------:R-:W-:Y:S01]  /*07e0*/  IMAD.MOV.U32 R11, RZ, RZ, RZ ;  /* 0x000000ffff0b7224 */ /* 0x000fe200078e00ff */
[----:B-1----:R-:W-:-:S04]  /*07f0*/  ISETP.NE.AND P1, PT, R2, 0x1, PT ;  /* 0x000000010200780c */ /* 0x002fc80003f25270 */
[----:B------:R-:W-:-:S09]  /*0800*/  P2R R5, PR, RZ, 0x2 ;  /* 0x00000002ff057803 */ /* 0x000fd20000000000 */
[----:B------:R-:W1:Y:S01]  /*0810*/  @P1 LDC R17, c[0x0][0x10] ;  /* 0x00000400ff111b82 */ /* 0x000e620000000800 */
[----:B------:R-:W-:Y:S02]  /*0820*/  @P1 IMAD.MOV.U32 R5, RZ, RZ, RZ ;  /* 0x000000ffff051224 */ /* 0x000fe400078e00ff */
[----:B------:R-:W-:-:S05]  /*0830*/  @P1 IMAD.MOV.U32 R15, RZ, RZ, RZ ;  /* 0x000000ffff0f1224 */ /* 0x000fca00078e00ff */
[----:B------:R-:W2:Y:S01]  /*0840*/  @!P1 LDC R13, c[0x0][0xc] ;  /* 0x00000300ff0d9b82 */ /* 0x000ea20000000800 */
[----:B0-----:R-:W-:Y:S01]  /*0850*/  ULDC UR4, c[0x0][0xc] ;  /* 0x0000030000047ab9 */ /* 0x001fe20000000800 */
[----:B------:R-:W-:Y:S01]  /*0860*/  ULDC UR5, c[0x0][0x10] ;  /* 0x0000040000057ab9 */ /* 0x000fe20000000800 */
[----:B------:R-:W-:Y:S01]  /*0870*/  ULDC UR6, c[0x0][0x14] ;  /* 0x0000050000067ab9 */ /* 0x000fe20000000800 */
[----:B------:R-:W-:-:S04]  /*0880*/  UIMAD.WIDE.U32 UR4, UR4, UR5, URZ ;  /* 0x00000005040472a5 */ /* 0x000fc8000f8e003f */
[----:B------:R-:W-:Y:S02]  /*0890*/  UIMAD.WIDE.U32 UR36, UR4, UR6, URZ ;  /* 0x00000006042472a5 */ /* 0x000fe4000f8e003f */
[----:B------:R-:W-:-:S04]  /*08a0*/  UIMAD UR42, UR5, UR6, URZ ;  /* 0x00000006052a72a4 */ /* 0x000fc8000f8e023f */
[----:B------:R-:W-:Y:S01]  /*08b0*/  UIADD3 UR42, UR37, UR42, URZ ;  /* 0x0000002a252a7290 */ /* 0x000fe2000fffe03f */
[----:B-1----:R-:W-:-:S04]  /*08c0*/  @P1 IMAD.WIDE.U32 R16, R17, UR8, R4 ;  /* 0x0000000811101c25 */ /* 0x002fc8000f8e0004 */
[----:B------:R-:W-:Y:S02]  /*08d0*/  @P1 IMAD.IADD R17, R17, 0x1, R15 ;  /* 0x0000000111111824 */ /* 0x000fe400078e020f */
[----:B--2---:R-:W-:-:S04]  /*08e0*/  @!P1 IMAD.WIDE.U32 R10, R4, R13, R10 ;  /* 0x0000000d040a9225 */ /* 0x004fc800078e000a */
[----:B------:R-:W-:Y:S02]  /*08f0*/  @!P1 IMAD.MOV.U32 R16, RZ, RZ, R10 ;  /* 0x000000ffff109224 */ /* 0x000fe400078e000a */
[----:B------:R-:W-:Y:S01]  /*0900*/  @!P1 IMAD.MOV.U32 R17, RZ, RZ, R11 ;  /* 0x000000ffff119224 */ /* 0x000fe200078e000b */
[----:B------:R-:W-:Y:S06]  /*0910*/  @!P3 BRA `(.L_x_5) ;  /* 0x00000000000cb947 */ /* 0x000fec0003800000 */
[----:B------:R-:W-:Y:S01]  /*0920*/  UCGABAR_WAIT ;  /* 0x0000000000007dc7 */ /* 0x000fe20008000000 */
[----:B------:R-:W-:Y:S01]  /*0930*/  CCTL.IVALL ;  /* 0x00000000ff00798f */ /* 0x000fe20002000000 */
[----:B------:R-:W-:Y:S05]  /*0940*/  BRA `(.L_x_6) ;  /* 0x0000000000047947 */ /* 0x000fea0003800000 */
.L_x_5:
[----:B------:R-:W-:Y:S06]  /*0950*/  BAR.SYNC.DEFER_BLOCKING 0x0 ;  /* 0x0000000000007b1d */ /* 0x000fec0000010000 */
.L_x_6:
[----:B------:R-:W-:Y:S05]  /*0960*/  @!P2 BRA `(.L_x_7) ;  /* 0x0000005c0084a947 */ /* 0x000fea0003800000 */
[----:B------:R-:W-:-:S13]  /*0970*/  ISETP.GT.U32.AND P0, PT, R8, 0x1, PT ;  /* 0x000000010800780c */ /* 0x000fda0003f04070 */
[----:B------:R-:W-:Y:S05]  /*0980*/  @P0 EXIT ;  /* 0x000000000000094d */ /* 0x000fea0003800000 */
[----:B------:R-:W-:Y:S01]  /*0990*/  ULDC.64 UR4, c[0x0][0x650] ;  /* 0x0001940000047ab9 */ /* 0x000fe20000000a00 */
[----:B------:R-:W-:Y:S01]  /*09a0*/  PRMT R3, RZ, 0x7610, R3 ;  /* 0x00007610ff037816 */ /* 0x000fe20000000003 */
[----:B------:R-:W-:Y:S01]  /*09b0*/  IMAD.MOV.U32 R101, RZ, RZ, -0x1 ;  /* 0xffffffffff657424 */ /* 0x000fe200078e00ff */
[----:B------:R-:W-:Y:S01]  /*09c0*/  ISETP.GE.U32.AND P0, PT, R16, UR4, PT ;  /* 0x0000000410007c0c */ /* 0x000fe2000bf06070 */
[----:B------:R-:W-:Y:S02]  /*09d0*/  IMAD.MOV.U32 R100, RZ, RZ, -0x1 ;  /* 0xffffffffff647424 */ /* 0x000fe400078e00ff */
[----:B------:R-:W-:Y:S01]  /*09e0*/  IMAD.MOV.U32 R99, RZ, RZ, -0x1 ;  /* 0xffffffffff637424 */ /* 0x000fe200078e00ff */
[----:B------:R-:W-:-:S13]  /*09f0*/  ISETP.GE.U32.AND.EX P0, PT, R17, UR5, PT, P0 ;  /* 0x0000000511007c0c */ /* 0x000fda000bf06100 */
[----:B------:R-:W-:Y:S05]  /*0a00*/  @P0 BRA `(.L_x_8) ;  /* 0x0000000400280947 */ /* 0x000fea0003800000 */
[----:B------:R-:W0:Y:S01]  /*0a10*/  LDC.64 R22, c[0x0][0x628] ;  /* 0x00018a00ff167b82 */ /* 0x000e220000000a00 */
[----:B------:R-:W-:Y:S02]  /*0a20*/  IMAD.MOV.U32 R10, RZ, RZ, R16 ;  /* 0x000000ffff0a7224 */ /* 0x000fe400078e0010 */
[----:B------:R-:W-:-:S05]  /*0a30*/  IMAD.MOV.U32 R11, RZ, RZ, R17 ;  /* 0x000000ffff0b7224 */ /* 0x000fca00078e0011 */
[----:B------:R-:W1:Y:S08]  /*0a40*/  LDC R8, c[0x0][0x630] ;  /* 0x00018c00ff087b82 */ /* 0x000e700000000800 */
[----:B------:R-:W2:Y:S01]  /*0a50*/  LDC.64 R24, c[0x0][0x620] ;  /* 0x00018800ff187b82 */ /* 0x000ea20000000a00 */
[----:B0-----:R-:W-:-:S04]  /*0a60*/  ISETP.NE.U32.AND P0, PT, R22, RZ, PT ;  /* 0x000000ff1600720c */ /* 0x001fc80003f05070 */
[----:B------:R-:W-:-:S13]  /*0a70*/  ISETP.NE.AND.EX P0, PT, R23, RZ, PT, P0 ;  /* 0x000000ff1700720c */ /* 0x000fda0003f05300 */
[----:B-12---:R-:W-:Y:S05]  /*0a80*/  @!P0 BRA `(.L_x_9) ;  /* 0x0000000000288947 */ /* 0x006fea0003800000 */
[----:B------:R-:W0:Y:S02]  /*0a90*/  LDC R3, c[0x0][0x634] ;  /* 0x00018d00ff037b82 */ /* 0x000e240000000800 */
[----:B0-----:R-:W-:-:S05]  /*0aa0*/  IADD3 R3, P0, R16, R3, RZ ;  /* 0x0000000310037210 */ /* 0x001fca0007f1e0ff */
[----:B------:R-:W-:-:S04]  /*0ab0*/  IMAD.X R21, RZ, RZ, R17, P0 ;  /* 0x000000ffff157224 */ /* 0x000fc800000e0611 */
[----:B------:R-:W-:-:S04]  /*0ac0*/  IMAD.WIDE.U32 R10, R21, R22, RZ ;  /* 0x00000016150a7225 */ /* 0x000fc800078e00ff */
[----:B------:R-:W-:-:S04]  /*0ad0*/  IMAD.WIDE.U32 R12, P0, R3, R23, R10 ;  /* 0x00000017030c7225 */ /* 0x000fc8000780000a */
[----:B------:R-:W-:-:S04]  /*0ae0*/  IMAD.WIDE.U32 R10, R3, R22, RZ ;  /* 0x00000016030a7225 */ /* 0x000fc800078e00ff */
[----:B------:R-:W-:Y:S01]  /*0af0*/  IMAD.X R15, RZ, RZ, RZ, P0 ;  /* 0x000000ffff0f7224 */ /* 0x000fe200000e06ff */
[----:B------:R-:W-:Y:S01]  /*0b00*/  IADD3 RZ, P0, R11, R12, RZ ;  /* 0x0000000c0bff7210 */ /* 0x000fe20007f1e0ff */
[----:B------:R-:W-:-:S04]  /*0b10*/  IMAD.MOV.U32 R14, RZ, RZ, R13 ;  /* 0x000000ffff0e7224 */ /* 0x000fc800078e000d */
[----:B------:R-:W-:-:S08]  /*0b20*/  IMAD.WIDE.U32.X R10, R21, R23, R14, P0 ;  /* 0x00000017150a7225 */ /* 0x000fd000000e040e */
.L_x_9:
[----:B------:R-:W0:Y:S01]  /*0b30*/  LDC.64 R28, c[0x0][0x640] ;  /* 0x00019000ff1c7b82 */ /* 0x000e220000000a00 */
[-CC-:B------:R-:W-:Y:S01]  /*0b40*/  SHF.R.U64 R99, R10, R8.reuse, R11.reuse ;  /* 0x000000080a637219 */ /* 0x180fe2000000120b */
[----:B------:R-:W-:Y:S01]  /*0b50*/  IMAD.MOV.U32 R23, RZ, RZ, 0x1 ;  /* 0x00000001ff177424 */ /* 0x000fe200078e00ff */
[----:B------:R-:W-:Y:S02]  /*0b60*/  SHF.R.U32.HI R3, RZ, R8, R11 ;  /* 0x00000008ff037219 */ /* 0x000fe4000001160b */
[----:B------:R-:W-:-:S03]  /*0b70*/  IADD3 R5, P0, RZ, -R99, RZ ;  /* 0x80000063ff057210 */ /* 0x000fc60007f1e0ff */
[----:B------:R-:W1:Y:S02]  /*0b80*/  LDC R12, c[0x0][0x618] ;  /* 0x00018600ff0c7b82 */ /* 0x000e640000000800 */
[----:B------:R-:W-:Y:S02]  /*0b90*/  IMAD.X R3, RZ, RZ, ~R3, P0 ;  /* 0x000000ffff037224 */ /* 0x000fe400000e0e03 */
[----:B------:R-:W-:-:S04]  /*0ba0*/  IMAD.WIDE.U32 R10, R5, R24, R16 ;  /* 0x00000018050a7225 */ /* 0x000fc800078e0010 */
[----:B------:R-:W2:Y:S01]  /*0bb0*/  LDC R22, c[0x0][0x608] ;  /* 0x00018200ff167b82 */ /* 0x000ea20000000800 */
[----:B------:R-:W-:Y:S02]  /*0bc0*/  IMAD R8, R3, R24, RZ ;  /* 0x0000001803087224 */ /* 0x000fe400078e02ff */
[----:B------:R-:W-:Y:S02]  /*0bd0*/  IMAD.MOV.U32 R3, RZ, RZ, -0x1 ;  /* 0xffffffffff037424 */ /* 0x000fe400078e00ff */
[----:B------:R-:W-:-:S03]  /*0be0*/  IMAD R5, R5, R25, R8 ;  /* 0x0000001905057224 */ /* 0x000fc600078e0208 */
[----:B------:R-:W3:Y:S01]  /*0bf0*/  LDC R26, c[0x0][0x658] ;  /* 0x00019600ff1a7b82 */ /* 0x000ee20000000800 */
[----:B------:R-:W-:Y:S01]  /*0c00*/  IMAD.IADD R5, R11, 0x1, R5 ;  /* 0x000000010b057824 */ /* 0x000fe200078e0205 */
[----:B0-----:R-:W-:-:S04]  /*0c10*/  ISETP.NE.U32.AND P0, PT, R28, RZ, PT ;  /* 0x000000ff1c00720c */ /* 0x001fc80003f05070 */
[----:B------:R-:W-:Y:S02]  /*0c20*/  ISETP.NE.AND.EX P0, PT, R29, RZ, PT, P0 ;  /* 0x000000ff1d00720c */ /* 0x000fe40003f05300 */
[----:B------:R-:W0:Y:S01]  /*0c30*/  LDC R24, c[0x0][0x600] ;  /* 0x00018000ff187b82 */ /* 0x000e220000000800 */
[-CC-:B-1----:R-:W-:Y:S02]  /*0c40*/  SHF.R.U64 R14, R10, R12.reuse, R5.reuse ;  /* 0x0000000c0a0e7219 */ /* 0x182fe40000001205 */
[----:B------:R-:W-:-:S05]  /*0c50*/  SHF.R.U32.HI R5, RZ, R12, R5 ;  /* 0x0000000cff057219 */ /* 0x000fca0000011605 */
[----:B------:R-:W1:Y:S01]  /*0c60*/  LDC R15, c[0x0][0x648] ;  /* 0x00019200ff0f7b82 */ /* 0x000e620000000800 */
[-CC-:B--2---:R-:W-:Y:S02]  /*0c70*/  SHF.R.U64 R27, R14, R22.reuse, R5.reuse ;  /* 0x000000160e1b7219 */ /* 0x184fe40000001205 */
[----:B------:R-:W-:Y:S01]  /*0c80*/  SHF.R.U32.HI R5, RZ, R22, R5 ;  /* 0x00000016ff057219 */ /* 0x000fe20000011605 */
[----:B------:R-:W-:-:S04]  /*0c90*/  IMAD R22, R9, R20, R4 ;  /* 0x0000001409167224 */ /* 0x000fc800078e0204 */
[----:B------:R-:W2:Y:S01]  /*0ca0*/  LDC R21, c[0x0][0x638] ;  /* 0x00018e00ff157b82 */ /* 0x000ea20000000800 */
[-CC-:B---3--:R-:W-:Y:S02]  /*0cb0*/  SHF.R.U64 R20, R27, R26.reuse, R5.reuse ;  /* 0x0000001a1b147219 */ /* 0x188fe40000001205 */
[-C--:B------:R-:W-:Y:S02]  /*0cc0*/  SHF.L.U32 R3, R3, R26.reuse, RZ ;  /* 0x0000001a03037219 */ /* 0x080fe400000006ff */
[----:B------:R-:W-:Y:S01]  /*0cd0*/  SHF.R.U32.HI R5, RZ, R26, R5 ;  /* 0x0000001aff057219 */ /* 0x000fe20000011605 */
[----:B------:R-:W-:Y:S01]  /*0ce0*/  IMAD.MOV.U32 R4, RZ, RZ, R20 ;  /* 0x000000ffff047224 */ /* 0x000fe200078e0014 */
[----:B------:R-:W-:Y:S01]  /*0cf0*/  LOP3.LUT R12, RZ, R3, RZ, 0x33, !PT ;  /* 0x00000003ff0c7212 */ /* 0x000fe200078e33ff */
[----:B------:R-:W3:Y:S01]  /*0d00*/  LDC R25, c[0x0][0x610] ;  /* 0x00018400ff197b82 */ /* 0x000ee20000000800 */
[----:B------:R-:W-:Y:S05]  /*0d10*/  @!P0 BRA `(.L_x_10) ;  /* 0x0000000000288947 */ /* 0x000fea0003800000 */
[----:B------:R-:W4:Y:S02]  /*0d20*/  LDC R3, c[0x0][0x64c] ;  /* 0x00019300ff037b82 */ /* 0x000f240000000800 */
[----:B----4-:R-:W-:-:S05]  /*0d30*/  IADD3 R3, P0, R20, R3, RZ ;  /* 0x0000000314037210 */ /* 0x010fca0007f1e0ff */
        /* <DEDUP_REMOVED lines=8> */
.L_x_10:
[----:B-1----:R-:W-:Y:S01]  /*0dc0*/  SHF.R.U64 R4, R4, R15, R5 ;  /* 0x0000000f04047219 */ /* 0x002fe20000001205 */
[----:B0-----:R-:W-:Y:S01]  /*0dd0*/  VIADD R5, R24, 0xffffffff ;  /* 0xffffffff18057836 */ /* 0x001fe20000000000 */
[----:B------:R-:W-:Y:S02]  /*0de0*/  SHF.L.U32 R3, R23, R26, RZ ;  /* 0x0000001a17037219 */ /* 0x000fe400000006ff */
[----:B------:R-:W-:Y:S01]  /*0df0*/  LOP3.LUT R12, R27, R12, RZ, 0xc0, !PT ;  /* 0x0000000c1b0c7212 */ /* 0x000fe200078ec0ff */
[----:B------:R-:W-:Y:S01]  /*0e00*/  IMAD.MOV R8, RZ, RZ, -R4 ;  /* 0x000000ffff087224 */ /* 0x000fe200078e0a04 */
[----:B------:R-:W-:-:S03]  /*0e10*/  SEL R7, R7, R22, !P1 ;  /* 0x0000001607077207 */ /* 0x000fc60004800000 */
[----:B------:R-:W-:Y:S01]  /*0e20*/  IMAD R12, R3, R4, R12 ;  /* 0x00000004030c7224 */ /* 0x000fe200078e020c */
[----:B------:R-:W-:Y:S01]  /*0e30*/  LOP3.LUT R4, R14, R5, RZ, 0xc0, !PT ;  /* 0x000000050e047212 */ /* 0x000fe200078ec0ff */
[----:B--2---:R-:W-:Y:S02]  /*0e40*/  IMAD R3, R8, R21, R20 ;  /* 0x0000001508037224 */ /* 0x004fe400078e0214 */
[----:B---3--:R-:W-:Y:S02]  /*0e50*/  IMAD R7, R12, R25, R7 ;  /* 0x000000190c077224 */ /* 0x008fe400078e0207 */
[----:B------:R-:W-:Y:S02]  /*0e60*/  IMAD.MOV.U32 R5, RZ, RZ, 0x1 ;  /* 0x00000001ff057424 */ /* 0x000fe400078e00ff */
[----:B------:R-:W-:-:S03]  /*0e70*/  IMAD R4, R3, R24, R4 ;  /* 0x0000001803047224 */ /* 0x000fc600078e0204 */
[----:B------:R-:W-:Y:S02]  /*0e80*/  PRMT R3, R5, 0x7610, R3 ;  /* 0x0000761005037816 */ /* 0x000fe40000000003 */
[----:B------:R-:W-:Y:S02]  /*0e90*/  SEL R100, R4, R7, !P1 ;  /* 0x0000000704647207 */ /* 0x000fe40004800000 */
[----:B------:R-:W-:-:S07]  /*0ea0*/  SEL R101, R7, R4, !P1 ;  /* 0x0000000407657207 */ /* 0x000fce0004800000 */
.L_x_8:
[----:B------:R-:W-:-:S08]  /*0eb0*/  NOP ;  /* 0x0000000000007918 */ /* 0x000fd00000000000 */
[----:B------:R-:W0:Y:S02]  /*0ec0*/  USETMAXREG.TRY_ALLOC.CTAPOOL UP0, 0xe8 ;  /* 0x000000e8000079c8 */ /* 0x000e240008000600 */
[----:B0-----:R-:W-:-:S13]  /*0ed0*/  PLOP3.LUT P0, PT, PT, PT, UP0, 0x80, 0x0 ;  /* 0x000000000000781c */ /* 0x001fda0003f0f008 */
[----:B------:R-:W-:Y:S05]  /*0ee0*/  @!P0 BRA `(.L_x_8) ;  /* 0xfffffffc00f08947 */ /* 0x000fea000383ffff */
[----:B------:R-:W-:Y:S01]  /*0ef0*/  ULDC.64 UR4, c[0x0][0x598] ;  /* 0x0001660000047ab9 */ /* 0x000fe20000000a00 */
[----:B------:R-:W-:Y:S01]  /*0f00*/  ULDC.64 UR38, c[0x0][0x208] ;  /* 0x0000820000267ab9 */ /* 0x000fe20000000a00 */
[----:B------:R-:W-:-:S04]  /*0f10*/  ISETP.NE.U32.AND P0, PT, RZ, UR4, PT ;  /* 0x00000004ff007c0c */ /* 0x000fc8000bf05070 */
[----:B------:R-:W-:-:S13]  /*0f20*/  ISETP.NE.AND.EX P0, PT, RZ, UR5, PT, P0 ;  /* 0x00000005ff007c0c */ /* 0x000fda000bf05300 */
[----:B------:R-:W-:Y:S05]  /*0f30*/  @!P0 BRA `(.L_x_11) ;  /* 0x00000000001c8947 */ /* 0x000fea0003800000 */
[----:B------:R-:W0:Y:S02]  /*0f40*/  LDC.64 R4, c[0x0][0x598] ;  /* 0x00016600ff047b82 */ /* 0x000e240000000a00 */
[----:B0-----:R-:W2:Y:S02]  /*0f50*/  LDG.E.64 R4, desc[UR38][R4.64] ;  /* 0x0000002604047981 */ /* 0x001ea4000c1e1b00 */
[----:B--2---:R-:W-:-:S04]  /*0f60*/  ISETP.NE.U32.AND P0, PT, R4, RZ, PT ;  /* 0x000000ff0400720c */ /* 0x004fc80003f05070 */
[----:B------:R-:W-:-:S13]  /*0f70*/  ISETP.NE.AND.EX P0, PT, R5, RZ, PT, P0 ;  /* 0x000000ff0500720c */ /* 0x000fda0003f05300 */
[----:B------:R-:W-:Y:S05]  /*0f80*/  @!P0 BRA `(.L_x_11) ;  /* 0x0000000000088947 */ /* 0x000fea0003800000 */
[----:B------:R0:W5:Y:S01]  /*0f90*/  LD.E R88, desc[UR38][R4.64] ;  /* 0x0000002604587980 */ /* 0x000162000c101900 */
[----:B------:R-:W-:Y:S05]  /*0fa0*/  BRA `(.L_x_12) ;  /* 0x0000000000247947 */ /* 0x000fea0003800000 */
.L_x_11:
[----:B------:R-:W-:Y:S02]  /*0fb0*/  ULDC.64 UR4, c[0x0][0x588] ;  /* 0x0001620000047ab9 */ /* 0x000fe40000000a00 */
[----:B------:R-:W-:-:S04]  /*0fc0*/  ISETP.NE.U32.AND P0, PT, RZ, UR4, PT ;  /* 0x00000004ff007c0c */ /* 0x000fc8000bf05070 */
[----:B------:R-:W-:-:S13]  /*0fd0*/  ISETP.NE.AND.EX P0, PT, RZ, UR5, PT, P0 ;  /* 0x00000005ff007c0c */ /* 0x000fda000bf05300 */
[----:B------:R-:W-:Y:S05]  /*0fe0*/  @!P0 BRA `(.L_x_13) ;  /* 0x00000000000c8947 */ /* 0x000fea0003800000 */
[----:B------:R-:W0:Y:S02]  /*0ff0*/  LDC.64 R88, c[0x0][0x588] ;  /* 0x00016200ff587b82 */ /* 0x000e240000000a00 */
[----:B0-----:R1:W5:Y:S01]  /*1000*/  LDG.E R88, desc[UR38][R88.64] ;  /* 0x0000002658587981 */ /* 0x001362000c1e1900 */
[----:B------:R-:W-:Y:S05]  /*1010*/  BRA `(.L_x_12) ;  /* 0x0000000000087947 */ /* 0x000fea0003800000 */
.L_x_13:
[----:B------:R-:W-:Y:S02]  /*1020*/  ULDC UR4, c[0x0][0x580] ;  /* 0x0001600000047ab9 */ /* 0x000fe40000000800 */
[----:B------:R-:W-:-:S07]  /*1030*/  IMAD.U32 R88, RZ, RZ, UR4 ;  /* 0x00000004ff587e24 */ /* 0x000fce000f8e00ff */
.L_x_12:
[----:B------:R-:W-:Y:S02]  /*1040*/  ULDC.64 UR4, c[0x0][0x5a0] ;  /* 0x0001680000047ab9 */ /* 0x000fe40000000a00 */
[----:B------:R-:W-:-:S04]  /*1050*/  ISETP.NE.U32.AND P0, PT, RZ, UR4, PT ;  /* 0x00000004ff007c0c */ /* 0x000fc8000bf05070 */
[----:B------:R-:W-:-:S13]  /*1060*/  ISETP.NE.AND.EX P0, PT, RZ, UR5, PT, P0 ;  /* 0x00000005ff007c0c */ /* 0x000fda000bf05300 */
[----:B------:R-:W-:Y:S05]  /*1070*/  @!P0 BRA `(.L_x_14) ;  /* 0x00000000001c8947 */ /* 0x000fea0003800000 */
[----:B0-----:R-:W0:Y:S02]  /*1080*/  LDC.64 R4, c[0x0][0x5a0] ;  /* 0x00016800ff047b82 */ /* 0x001e240000000a00 */
[----:B0-----:R-:W2:Y:S02]  /*1090*/  LDG.E.64 R4, desc[UR38][R4.64] ;  /* 0x0000002604047981 */ /* 0x001ea4000c1e1b00 */
[----:B--2---:R-:W-:-:S04]  /*10a0*/  ISETP.NE.U32.AND P0, PT, R4, RZ, PT ;  /* 0x000000ff0400720c */ /* 0x004fc80003f05070 */
[----:B------:R-:W-:-:S13]  /*10b0*/  ISETP.NE.AND.EX P0, PT, R5, RZ, PT, P0 ;  /* 0x000000ff0500720c */ /* 0x000fda0003f05300 */
[----:B------:R-:W-:Y:S05]  /*10c0*/  @!P0 BRA `(.L_x_14) ;  /* 0x0000000000088947 */ /* 0x000fea0003800000 */
[----:B-1----:R0:W5:Y:S01]  /*10d0*/  LD.E R89, desc[UR38][R4.64] ;  /* 0x0000002604597980 */ /* 0x002162000c101900 */
[----:B------:R-:W-:Y:S05]  /*10e0*/  BRA `(.L_x_15) ;  /* 0x0000000000247947 */ /* 0x000fea0003800000 */
.L_x_14:
[----:B------:R-:W-:Y:S02]  /*10f0*/  ULDC.64 UR4, c[0x0][0x590] ;  /* 0x0001640000047ab9 */ /* 0x000fe40000000a00 */
[----:B------:R-:W-:-:S04]  /*1100*/  ISETP.NE.U32.AND P0, PT, RZ, UR4, PT ;  /* 0x00000004ff007c0c */ /* 0x000fc8000bf05070 */
[----:B------:R-:W-:-:S13]  /*1110*/  ISETP.NE.AND.EX P0, PT, RZ, UR5, PT, P0 ;  /* 0x00000005ff007c0c */ /* 0x000fda000bf05300 */
[----:B------:R-:W-:Y:S05]  /*1120*/  @!P0 BRA `(.L_x_16) ;  /* 0x00000000000c8947 */ /* 0x000fea0003800000 */
[----:B0-----:R-:W1:Y:S02]  /*1130*/  LDC.64 R4, c[0x0][0x590] ;  /* 0x00016400ff047b82 */ /* 0x001e640000000a00 */
[----:B-1----:R1:W5:Y:S01]  /*1140*/  LDG.E R89, desc[UR38][R4.64] ;  /* 0x0000002604597981 */ /* 0x002362000c1e1900 */
[----:B------:R-:W-:Y:S05]  /*1150*/  BRA `(.L_x_15) ;  /* 0x0000000000087947 */ /* 0x000fea0003800000 */
.L_x_16:
[----:B------:R-:W-:Y:S02]  /*1160*/  ULDC UR4, c[0x0][0x584] ;  /* 0x0001610000047ab9 */ /* 0x000fe40000000800 */
[----:B-1----:R-:W-:-:S07]  /*1170*/  IMAD.U32 R89, RZ, RZ, UR4 ;  /* 0x00000004ff597e24 */ /* 0x002fce000f8e00ff */
.L_x_15:
[----:B------:R-:W-:-:S13]  /*1180*/  LOP3.LUT P0, RZ, R3, 0xff, RZ, 0xc0, !PT ;  /* 0x000000ff03ff7812 */ /* 0x000fda000780c0ff */
[----:B------:R-:W-:Y:S05]  /*1190*/  @!P0 EXIT ;  /* 0x000000000000894d */ /* 0x000fea0003800000 */
[----:B------:R-:W2:Y:S01]  /*11a0*/  LDC R92, c[0x0][0x658] ;  /* 0x00019600ff5c7b82 */ /* 0x000ea20000000800 */
[----:B------:R-:W-:Y:S01]  /*11b0*/  ULDC.64 UR6, c[0x0][0x288] ;  /* 0x0000a20000067ab9 */ /* 0x000fe20000000a00 */
[----:B------:R-:W-:Y:S01]  /*11c0*/  LOP3.LUT R6, R6, 0x1, RZ, 0xc0, !PT ;  /* 0x0000000106067812 */ /* 0x000fe200078ec0ff */
[----:B------:R-:W-:Y:S01]  /*11d0*/  UIADD3 UR4, UR7, 0x1f, URZ ;  /* 0x0000001f07047890 */ /* 0x000fe2000fffe03f */
[----:B------:R-:W-:Y:S01]  /*11e0*/  SHF.R.U32.HI R3, RZ, 0x2, R94 ;  /* 0x00000002ff037819 */ /* 0x000fe2000001165e */
[----:B01----:R-:W-:Y:S01]  /*11f0*/  IMAD.MOV.U32 R5, RZ, RZ, -0x1 ;  /* 0xffffffffff057424 */ /* 0x003fe200078e00ff */
[----:B------:R-:W-:Y:S01]  /*1200*/  SHF.R.U32.HI R0, RZ, 0x1, R0 ;  /* 0x00000001ff007819 */ /* 0x000fe20000011600 */
[----:B------:R-:W-:Y:S01]  /*1210*/  USHF.R.S32.HI UR5, URZ, 0x1f, UR4 ;  /* 0x0000001f3f057899 */ /* 0x000fe20008011404 */
[----:B------:R-:W0:Y:S01]  /*1220*/  LDC.64 R90, c[0x0][0x5c8] ;  /* 0x00017200ff5a7b82 */ /* 0x000e220000000a00 */
[----:B------:R-:W-:Y:S01]  /*1230*/  IMAD.SHL.U32 R22, R6, 0x40, RZ ;  /* 0x0000004006167824 */ /* 0x000fe200078e00ff */
[----:B------:R-:W-:Y:S01]  /*1240*/  LOP3.LUT R3, R3, 0x7, RZ, 0xc0, !PT ;  /* 0x0000000703037812 */ /* 0x000fe200078ec0ff */
[----:B------:R-:W-:Y:S01]  /*1250*/  ULEA.HI UR5, UR5, UR4, URZ, 0x5 ;  /* 0x0000000405057291 */ /* 0x000fe2000f8f283f */
[----:B------:R-:W-:Y:S01]  /*1260*/  LOP3.LUT R0, R0, 0x30, RZ, 0xc0, !PT ;  /* 0x0000003000007812 */ /* 0x000fe200078ec0ff */
[----:B------:R-:W-:Y:S01]  /*1270*/  IMAD.MOV.U32 R7, RZ, RZ, 0x1 ;  /* 0x00000001ff077424 */ /* 0x000fe200078e00ff */
[--C-:B------:R-:W-:Y:S01]  /*1280*/  LOP3.LUT R22, R22, 0x40, R3.reuse, 0xe2, !PT ;  /* 0x0000004016167812 */ /* 0x100fe200078ee203 */
[----:B------:R-:W-:Y:S01]  /*1290*/  USHF.R.S32.HI UR43, URZ, 0x5, UR5 ;  /* 0x000000053f2b7899 */ /* 0x000fe20008011405 */
[----:B------:R-:W1:Y:S01]  /*12a0*/  LDC R96, c[0x0][0x600] ;  /* 0x00018000ff607b82 */ /* 0x000e620000000800 */
[----:B------:R-:W-:Y:S01]  /*12b0*/  IADD3 R3, RZ, -R0, -R3 ;  /* 0x80000000ff037210 */ /* 0x000fe20007ffe803 */
[----:B------:R-:W-:Y:S01]  /*12c0*/  IMAD.U32 R4, RZ, RZ, UR6 ;  /* 0x00000006ff047e24 */ /* 0x000fe2000f8e00ff */
[C---:B------:R-:W-:Y:S01]  /*12d0*/  LOP3.LUT R93, R94.reuse, 0x3, RZ, 0xc0, !PT ;  /* 0x000000035e5d7812 */ /* 0x040fe200078ec0ff */
[----:B------:R-:W-:Y:S01]  /*12e0*/  UISETP.LT.AND UP0, UPT, UR43, 0x1, UPT ;  /* 0x000000012b00788c */ /* 0x000fe2000bf01270 */
[----:B------:R-:W-:Y:S01]  /*12f0*/  LOP3.LUT R95, R94, 0x80, RZ, 0xc0, !PT ;  /* 0x000000805e5f7812 */ /* 0x000fe200078ec0ff */
[----:B------:R-:W-:Y:S01]  /*1300*/  IMAD R3, R6, -0x40, R3 ;  /* 0xffffffc006037824 */ /* 0x000fe200078e0203 */
[----:B------:R-:W-:Y:S01]  /*1310*/  ULDC UR4, c[0x0][0x284] ;  /* 0x0000a10000047ab9 */ /* 0x000fe20000000800 */
[----:B--2---:R-:W-:Y:S01]  /*1320*/  SHF.L.U32 R5, R5, R92, RZ ;  /* 0x0000005c05057219 */ /* 0x004fe200000006ff */
[----:B------:R-:W-:Y:S01]  /*1330*/  USEL UR44, UR43, 0x1, UP0 ;  /* 0x000000012b2c7887 */ /* 0x000fe20008000000 */
[----:B------:R-:W-:Y:S01]  /*1340*/  IMAD R93, R93, -0x2, R4 ;  /* 0xfffffffe5d5d7824 */ /* 0x000fe200078e0204 */
[----:B------:R-:W-:Y:S01]  /*1350*/  LOP3.LUT R22, R22, R0, RZ, 0xfc, !PT ;  /* 0x0000000016167212 */ /* 0x000fe200078efcff */
[----:B------:R-:W-:Y:S01]  /*1360*/  IMAD.SHL.U32 R94, R94, 0x2, RZ ;  /* 0x000000025e5e7824 */ /* 0x000fe200078e00ff */
[----:B------:R-:W-:Y:S01]  /*1370*/  SHF.L.U32 R92, R7, R92, RZ ;  /* 0x0000005c075c7219 */ /* 0x000fe200000006ff */
[----:B------:R-:W-:Y:S01]  /*1380*/  VIADD R98, R3, UR4 ;  /* 0x0000000403627c36 */ /* 0x000fe20008000000 */
[----:B------:R-:W-:Y:S01]  /*1390*/  LOP3.LUT R103, R18, 0x1, RZ, 0xfc, !PT ;  /* 0x0000000112677812 */ /* 0x000fe200078efcff */
[----:B------:R-:W-:Y:S01]  /*13a0*/  IMAD.MOV.U32 R23, RZ, RZ, RZ ;  /* 0x000000ffff177224 */ /* 0x000fe200078e00ff */
[C---:B0-----:R-:W-:Y:S01]  /*13b0*/  SHF.L.U64.HI R91, R90.reuse, 0x3, R91 ;  /* 0x000000035a5b7819 */ /* 0x041fe2000001025b */
[----:B------:R-:W-:Y:S01]  /*13c0*/  IMAD.SHL.U32 R90, R90, 0x8, RZ ;  /* 0x000000085a5a7824 */ /* 0x000fe200078e00ff */
[----:B------:R-:W-:Y:S01]  /*13d0*/  SHF.R.U32.HI R95, RZ, 0x7, R95 ;  /* 0x00000007ff5f7819 */ /* 0x000fe2000001165f */
[----:B------:R-:W-:Y:S01]  /*13e0*/  UIADD3 UR44, UR43, -UR44, URZ ;  /* 0x8000002c2b2c7290 */ /* 0x000fe2000fffe03f */
[----:B------:R-:W-:Y:S01]  /*13f0*/  LOP3.LUT R97, RZ, R5, RZ, 0x33, !PT ;  /* 0x00000005ff617212 */ /* 0x000fe200078e33ff */
[----:B------:R-:W-:Y:S01]  /*1400*/  UMOV UR40, URZ ;  /* 0x0000003f00287c82 */ /* 0x000fe20008000000 */
[----:B------:R-:W-:Y:S01]  /*1410*/  UMOV UR41, URZ ;  /* 0x0000003f00297c82 */ /* 0x000fe20008000000 */
[----:B-1----:R-:W-:-:S08]  /*1420*/  VIADD R96, R96, 0xffffffff ;  /* 0xffffffff60607836 */ /* 0x002fd00000000000 */
.L_x_162:
[----:B0-----:R-:W0:Y:S01]  /*1430*/  SHFL.IDX PT, R0, R95, RZ, 0x1f ;  /* 0x00001fff5f007589 */ /* 0x001e2200000e0000 */
[----:B-1----:R-:W1:Y:S01]  /*1440*/  S2UR UR7, SR_CgaCtaId ;  /* 0x00000000000779c3 */ /* 0x002e620000008800 */
[----:B------:R-:W-:Y:S01]  /*1450*/  UMOV UR6, 0x400 ;  /* 0x0000040000067882 */ /* 0x000fe20000000000 */
[----:B0-----:R-:W-:Y:S01]  /*1460*/  R2UR UR4, R0 ;  /* 0x00000000000472ca */ /* 0x001fe200000e0000 */
[----:B-1----:R-:W-:-:S12]  /*1470*/  ULEA UR6, UR7, UR6, 0x18 ;  /* 0x0000000607067291 */ /* 0x002fd8000f8ec03f */
[----:B------:R-:W-:-:S04]  /*1480*/  ULEA.HI UR5, UR4, UR4, URZ, 0x1 ;  /* 0x0000000404057291 */ /* 0x000fc8000f8f083f */
[----:B------:R-:W-:-:S04]  /*1490*/  ULOP3.LUT UR5, UR5, 0x7fffe, URZ, 0xc0, !UPT ;  /* 0x0007fffe05057892 */ /* 0x000fc8000f8ec03f */
[----:B------:R-:W-:-:S03]  /*14a0*/  UIADD3 UR5, UR4, -UR5, URZ ;  /* 0x8000000504057290 */ /* 0x000fc6000fffe03f */
[----:B------:R-:W-:Y:S01]  /*14b0*/  ULDC UR4, c[0x0][0x28c] ;  /* 0x0000a30000047ab9 */ /* 0x000fe20000000800 */
[----:B------:R-:W-:Y:S01]  /*14c0*/  ULEA UR5, UR5, UR6, 0xd ;  /* 0x0000000605057291 */ /* 0x000fe2000f8e683f */
[----:B------:R-:W-:-:S03]  /*14d0*/  ISETP.LT.AND P0, PT, RZ, UR4, PT ;  /* 0x00000004ff007c0c */ /* 0x000fc6000bf01270 */
[----:B------:R-:W-:-:S04]  /*14e0*/  UIADD3 UR5, UR5, 0x100, URZ ;  /* 0x0000010005057890 */ /* 0x000fc8000fffe03f */
[----:B------:R-:W-:-:S04]  /*14f0*/  USHF.R.U32.HI UR5, URZ, 0x4, UR5 ;  /* 0x000000043f057899 */ /* 0x000fc80008011605 */
[----:B------:R-:W-:-:S04]  /*1500*/  ULOP3.LUT UR5, UR5, 0x3fff, URZ, 0xc0, !UPT ;  /* 0x00003fff05057892 */ /* 0x000fc8000f8ec03f */
[----:B------:R-:W-:Y:S01]  /*1510*/  ULOP3.LUT UR45, UR5, 0x10000, URZ, 0xfc, !UPT ;  /* 0x00010000052d7892 */ /* 0x000fe2000f8efc3f */
[----:B---345:R-:W-:Y:S11]  /*1520*/  @P0 BRA `(.L_x_17) ;  /* 0x0000000000400947 */ /* 0x038ff60003800000 */
[----:B------:R-:W-:Y:S01]  /*1530*/  MOV R0, 0x0 ;  /* 0x0000000000007802 */ /* 0x000fe20000000f00 */
[----:B------:R-:W-:Y:S01]  /*1540*/  ULDC.64 UR4, c[0x4][0x68] ;  /* 0x01001a0000047ab9 */ /* 0x000fe20000000a00 */
[----:B------:R-:W-:Y:S01]  /*1550*/  ULDC.64 UR6, c[0x4][0x8] ;  /* 0x0100020000067ab9 */ /* 0x000fe20000000a00 */
[----:B------:R-:W-:Y:S01]  /*1560*/  IMAD.U32 R4, RZ, RZ, UR4 ;  /* 0x00000004ff047e24 */ /* 0x000fe2000f8e00ff */
[----:B------:R0:W1:Y:S01]  /*1570*/  LDC.64 R14, c[0x4][R0] ;  /* 0x01000000000e7b82 */ /* 0x0000620000000a00 */
[----:B------:R-:W-:Y:S01]  /*1580*/  IMAD.U32 R5, RZ, RZ, UR5 ;  /* 0x00000005ff057e24 */ /* 0x000fe2000f8e00ff */
[----:B------:R-:W-:Y:S01]  /*1590*/  ULDC.64 UR4, c[0x4][0x70] ;  /* 0x01001c0000047ab9 */ /* 0x000fe20000000a00 */
[----:B------:R-:W-:Y:S02]  /*15a0*/  IMAD.U32 R10, RZ, RZ, UR6 ;  /* 0x00000006ff0a7e24 */ /* 0x000fe4000f8e00ff */
[----:B------:R-:W-:Y:S02]  /*15b0*/  IMAD.U32 R6, RZ, RZ, UR4 ;  /* 0x00000004ff067e24 */ /* 0x000fe4000f8e00ff */
[----:B------:R-:W-:-:S02]  /*15c0*/  IMAD.U32 R7, RZ, RZ, UR5 ;  /* 0x00000005ff077e24 */ /* 0x000fc4000f8e00ff */
[----:B------:R-:W-:Y:S02]  /*15d0*/  IMAD.U32 R11, RZ, RZ, UR7 ;  /* 0x00000007ff0b7e24 */ /* 0x000fe4000f8e00ff */
[----:B------:R-:W-:Y:S02]  /*15e0*/  IMAD.MOV.U32 R8, RZ, RZ, 0x1e1 ;  /* 0x000001e1ff087424 */ /* 0x000fe400078e00ff */
[----:B------:R-:W-:Y:S02]  /*15f0*/  IMAD.MOV.U32 R12, RZ, RZ, 0x1 ;  /* 0x00000001ff0c7424 */ /* 0x000fe400078e00ff */
[----:B0-----:R-:W-:-:S07]  /*1600*/  IMAD.MOV.U32 R13, RZ, RZ, RZ ;  /* 0x000000ffff0d7224 */ /* 0x001fce00078e00ff */
[----:B------:R-:W-:-:S07]  /*1610*/  LEPC R20, `(.L_x_17) ;  /* 0x000000001014794e */ /* 0x000fce0000000000 */
[----:B-1---5:R-:W-:Y:S05]  /*1620*/  CALL.ABS.NOINC R14 ;  /* 0x000000000e007343 */ /* 0x022fea0003c00000 */
.L_x_17:
[----:B------:R-:W-:-:S13]  /*1630*/  ISETP.NE.AND P0, PT, R103, 0x3, PT ;  /* 0x000000036700780c */ /* 0x000fda0003f05270 */
[----:B------:R-:W-:Y:S05]  /*1640*/  @!P0 BRA `(.L_x_18) ;  /* 0x0000000000048947 */ /* 0x000fea0003800000 */
[----:B------:R-:W-:Y:S01]  /*1650*/  BPT.TRAP 0x1 ;  /* 0x000000040000795c */ /* 0x000fe20000300000 */
.L_x_18:
[----:B------:R-:W0:Y:S01]  /*1660*/  S2UR UR5, SR_CgaCtaId ;  /* 0x00000000000579c3 */ /* 0x000e220000008800 */
[----:B------:R-:W-:Y:S01]  /*1670*/  UMOV UR4, 0x400 ;  /* 0x0000040000047882 */ /* 0x000fe20000000000 */
[----:B------:R-:W-:Y:S02]  /*1680*/  IMAD.U32 R0, RZ, RZ, UR40 ;  /* 0x00000028ff007e24 */ /* 0x000fe4000f8e00ff */
[----:B------:R-:W-:-:S03]  /*1690*/  IMAD.U32 R3, RZ, RZ, UR41 ;  /* 0x00000029ff037e24 */ /* 0x000fc6000f8e00ff */
[----:B------:R-:W-:Y:S01]  /*16a0*/  SHF.L.U32 R0, R0, 0x1f, RZ ;  /* 0x0000001f00007819 */ /* 0x000fe200000006ff */
[----:B0-----:R-:W-:-:S06]  /*16b0*/  ULEA UR4, UR5, UR4, 0x18 ;  /* 0x0000000405047291 */ /* 0x001fcc000f8ec03f */
[----:B------:R-:W-:-:S04]  /*16c0*/  IMAD.U32 R6, RZ, RZ, UR4 ;  /* 0x00000004ff067e24 */ /* 0x000fc8000f8e00ff */
[----:B------:R-:W-:-:S04]  /*16d0*/  IMAD R3, R3, 0x8, R6 ;  /* 0x0000000803037824 */ /* 0x000fc800078e0206 */
[----:B------:R0:W1:Y:S01]  /*16e0*/  SYNCS.PHASECHK.TRANS64.TRYWAIT P1, [R3+URZ], R0 ;  /* 0x00000000030075a7 */ /* 0x000062000802017f */
[----:B------:R-:W-:Y:S05]  /*16f0*/  @!P0 BRA `(.L_x_19) ;  /* 0x0000000000048947 */ /* 0x000fea0003800000 */
[----:B------:R-:W-:Y:S01]  /*1700*/  BPT.TRAP 0x1 ;  /* 0x000000040000795c */ /* 0x000fe20000300000 */
.L_x_19:
[----:B------:R-:W-:-:S05]  /*1710*/  IMAD.U32 R4, RZ, RZ, UR44 ;  /* 0x0000002cff047e24 */ /* 0x000fca000f8e00ff */
[----:B------:R-:W-:Y:S01]  /*1720*/  ISETP.GE.AND P2, PT, R4, 0x1, PT ;  /* 0x000000010400780c */ /* 0x000fe20003f46270 */
[----:B-1----:R-:W-:-:S12]  /*1730*/  @P1 BRA `(.L_x_20) ;  /* 0x0000000000081947 */ /* 0x002fd80003800000 */
[----:B------:R-:W1:Y:S02]  /*1740*/  SYNCS.PHASECHK.TRANS64.TRYWAIT P1, [R3+URZ], R0 ;  /* 0x00000000030075a7 */ /* 0x000e64000802017f */
[----:B-1----:R-:W-:Y:S05]  /*1750*/  @!P1 BRA `(.L_x_21) ;  /* 0x0000006400789947 */ /* 0x002fea0003800000 */
.L_x_20:
[----:B------:R-:W-:Y:S05]  /*1760*/  WARPSYNC.ALL ;  /* 0x0000000000007948 */ /* 0x000fea0003800000 */
[----:B------:R-:W-:Y:S01]  /*1770*/  R2UR UR4, R6 ;  /* 0x00000000060472ca */ /* 0x000fe200000e0000 */
[----:B------:R-:W-:Y:S01]  /*1780*/  ULEA UR5, UR41, UR45, 0xa ;  /* 0x0000002d29057291 */ /* 0x000fe2000f8e503f */
[----:B------:R-:W-:Y:S01]  /*1790*/  WARPGROUP.ARRIVE ;  /* 0x00000000000079c5 */ /* 0x000fe20000000000 */
[----:B------:R-:W-:Y:S01]  /*17a0*/  UMOV UR9, 0x40000040 ;  /* 0x4000004000097882 */ /* 0x000fe20000000000 */
[----:B------:R-:W-:-:S04]  /*17b0*/  UMOV UR11, 0x40000040 ;  /* 0x40000040000b7882 */ /* 0x000fc80000000000 */
[----:B------:R-:W-:-:S05]  /*17c0*/  UMOV UR8, UR5 ;  /* 0x0000000500087c82 */ /* 0x000fca0008000000 */
[----:B------:R-:W-:-:S04]  /*17d0*/  UIADD3 UR4, UR4, 0x14100, URZ ;  /* 0x0001410004047890 */ /* 0x000fc8000fffe03f */
[----:B------:R-:W-:-:S04]  /*17e0*/  USHF.R.U32.HI UR4, URZ, 0x4, UR4 ;  /* 0x000000043f047899 */ /* 0x000fc80008011604 */
[----:B------:R-:W-:-:S04]  /*17f0*/  ULOP3.LUT UR4, UR4, 0x3fff, URZ, 0xc0, !UPT ;  /* 0x00003fff04047892 */ /* 0x000fc8000f8ec03f */
[----:B------:R-:W-:-:S04]  /*1800*/  ULOP3.LUT UR4, UR4, 0x10000, URZ, 0xfc, !UPT ;  /* 0x0001000004047892 */ /* 0x000fc8000f8efc3f */
[----:B------:R-:W-:-:S07]  /*1810*/  ULEA UR6, UR41, UR4, 0xa ;  /* 0x0000000429067291 */ /* 0x000fce000f8e503f */
[----:B------:R-:W-:Y:S02]  /*1820*/  UMOV UR10, UR6 ;  /* 0x00000006000a7c82 */ /* 0x000fe40008000000 */
[----:B------:R-:W-:Y:S01]  /*1830*/  HGMMA.64x128x8.F32.TF32 R24, gdesc[UR8], RZ, !UPT, gsb0 ;  /* 0x05e00000081879f0 */ /* 0x000fe2000c0028ff */
[----:B------:R-:W-:Y:S02]  /*1840*/  UIADD3 UR8, UR5, 0x2, URZ ;  /* 0x0000000205087890 */ /* 0x000fe4000fffe03f */
[----:B------:R-:W-:Y:S01]  /*1850*/  UIADD3 UR10, UR6, 0x2, URZ ;  /* 0x00000002060a7890 */ /* 0x000fe2000fffe03f */
[----:B------:R-:W-:Y:S01]  /*1860*/  UMOV UR9, 0x40000040 ;  /* 0x4000004000097882 */ /* 0x000fe20000000000 */
[----:B------:R-:W-:Y:S01]  /*1870*/  UMOV UR11, 0x40000040 ;  /* 0x40000040000b7882 */ /* 0x000fe20000000000 */
[----:B------:R-:W-:Y:S02]  /*1880*/  WARPGROUP.DEPBAR.LE gsb0, 0x0 ;  /* 0x00008000000079c5 */ /* 0x000fe40000010000 */
[----:B------:R-:W-:-:S06]  /*1890*/  WARPGROUP.ARRIVE ;  /* 0x00000000000079c5 */ /* 0x000fcc0000000000 */
[----:B------:R-:W-:Y:S01]  /*18a0*/  HGMMA.64x128x8.F32.TF32 R24, gdesc[UR8], R24, gsb0 ;  /* 0x05e00000081879f0 */ /* 0x000fe20008002818 */
        /* <DEDUP_REMOVED lines=13> */
[----:B------:R-:W-:Y:S03]  /*1980*/  HGMMA.64x128x8.F32.TF32 R24, gdesc[UR8], R24, gsb0 ;  /* 0x05e00000081879f0 */ /* 0x000fe60008002818 */
[----:B------:R-:W-:Y:S02]  /*1990*/  WARPGROUP.DEPBAR.LE gsb0, 0x0 ;  /* 0x00008000000079c5 */ /* 0x000fe40000010000 */
[----:B------:R-:W-:Y:S05]  /*19a0*/  @!P2 BRA `(.L_x_22) ;  /* 0x000000040028a947 */ /* 0x000fea0003800000 */
[----:B------:R-:W-:Y:S01]  /*19b0*/  UIADD3 UR5, UR41, 0x1, URZ ;  /* 0x0000000129057890 */ /* 0x000fe2000fffe03f */
[----:B01----:R-:W-:Y:S02]  /*19c0*/  IMAD.U32 R0, RZ, RZ, UR44 ;  /* 0x0000002cff007e24 */ /* 0x003fe4000f8e00ff */
[----:B------:R-:W-:Y:S01]  /*19d0*/  IMAD.U32 R3, RZ, RZ, UR41 ;  /* 0x00000029ff037e24 */ /* 0x000fe2000f8e00ff */
[----:B------:R-:W-:-:S04]  /*19e0*/  UISETP.NE.AND UP0, UPT, UR5, 0x5, UPT ;  /* 0x000000050500788c */ /* 0x000fc8000bf05270 */
[----:B------:R-:W-:Y:S02]  /*19f0*/  USEL UR6, URZ, 0x1, UP0 ;  /* 0x000000013f067887 */ /* 0x000fe40008000000 */
[----:B------:R-:W-:Y:S02]  /*1a00*/  USEL UR5, UR5, URZ, UP0 ;  /* 0x0000003f05057287 */ /* 0x000fe40008000000 */
[----:B------:R-:W-:-:S06]  /*1a10*/  ULOP3.LUT UR6, UR40, UR6, URZ, 0x3c, !UPT ;  /* 0x0000000628067292 */ /* 0x000fcc000f8e3c3f */
[----:B------:R-:W-:-:S07]  /*1a20*/  IMAD.U32 R7, RZ, RZ, UR6 ;  /* 0x00000006ff077e24 */ /* 0x000fce000f8e00ff */
.L_x_29:
[----:B------:R-:W-:Y:S05]  /*1a30*/  @!P0 BRA `(.L_x_23) ;  /* 0x0000000000048947 */ /* 0x000fea0003800000 */
[----:B------:R-:W-:Y:S01]  /*1a40*/  BPT.TRAP 0x1 ;  /* 0x000000040000795c */ /* 0x000fe20000300000 */
.L_x_23:
[----:B------:R-:W0:Y:S01]  /*1a50*/  S2UR UR7, SR_CgaCtaId ;  /* 0x00000000000779c3 */ /* 0x000e220000008800 */
[----:B------:R-:W-:Y:S01]  /*1a60*/  UMOV UR6, 0x400 ;  /* 0x0000040000067882 */ /* 0x000fe20000000000 */
[----:B------:R-:W-:Y:S01]  /*1a70*/  IMAD.U32 R5, RZ, RZ, UR5 ;  /* 0x00000005ff057e24 */ /* 0x000fe2000f8e00ff */
[----:B------:R-:W-:Y:S01]  /*1a80*/  SHF.L.U32 R4, R7, 0x1f, RZ ;  /* 0x0000001f07047819 */ /* 0x000fe200000006ff */
[----:B0-----:R-:W-:-:S06]  /*1a90*/  ULEA UR6, UR7, UR6, 0x18 ;  /* 0x0000000607067291 */ /* 0x001fcc000f8ec03f */
[----:B------:R-:W-:-:S04]  /*1aa0*/  IMAD.U32 R6, RZ, RZ, UR6 ;  /* 0x00000006ff067e24 */ /* 0x000fc8000f8e00ff */
[----:B------:R-:W-:-:S04]  /*1ab0*/  IMAD R5, R5, 0x8, R6 ;  /* 0x0000000805057824 */ /* 0x000fc800078e0206 */
[----:B------:R0:W1:Y:S01]  /*1ac0*/  SYNCS.PHASECHK.TRANS64.TRYWAIT P1, [R5+URZ], R4 ;  /* 0x00000004050075a7 */ /* 0x000062000802017f */
[----:B------:R-:W-:Y:S05]  /*1ad0*/  @!P0 BRA `(.L_x_24) ;  /* 0x0000000000048947 */ /* 0x000fea0003800000 */
[----:B------:R-:W-:Y:S01]  /*1ae0*/  BPT.TRAP 0x1 ;  /* 0x000000040000795c */ /* 0x000fe20000300000 */
.L_x_24:
[----:B-1----:R-:W-:Y:S05]  /*1af0*/  @P1 BRA `(.L_x_25) ;  /* 0x0000000000081947 */ /* 0x002fea0003800000 */
[----:B------:R-:W1:Y:S02]  /*1b00*/  SYNCS.PHASECHK.TRANS64.TRYWAIT P1, [R5+URZ], R4 ;  /* 0x00000004050075a7 */ /* 0x000e64000802017f */
[----:B-1----:R-:W-:Y:S05]  /*1b10*/  @!P1 BRA `(.L_x_26) ;  /* 0x00000060009c9947 */ /* 0x002fea0003800000 */
.L_x_25:
[----:B------:R-:W-:Y:S01]  /*1b20*/  ULEA UR6, UR5, UR45, 0xa ;  /* 0x0000002d05067291 */ /* 0x000fe2000f8e503f */
[----:B------:R-:W-:Y:S01]  /*1b30*/  WARPGROUP.ARRIVE ;  /* 0x00000000000079c5 */ /* 0x000fe20000000000 */
[----:B------:R-:W-:Y:S01]  /*1b40*/  ULEA UR7, UR5, UR4, 0xa ;  /* 0x0000000405077291 */ /* 0x000fe2000f8e503f */
[----:B------:R-:W-:Y:S01]  /*1b50*/  UMOV UR9, 0x40000040 ;  /* 0x4000004000097882 */ /* 0x000fe20000000000 */
[----:B------:R-:W-:-:S03]  /*1b60*/  UMOV UR11, 0x40000040 ;  /* 0x40000040000b7882 */ /* 0x000fc60000000000 */
[----:B------:R-:W-:Y:S02]  /*1b70*/  UMOV UR8, UR6 ;  /* 0x0000000600087c82 */ /* 0x000fe40008000000 */
[----:B------:R-:W-:Y:S02]  /*1b80*/  UMOV UR10, UR7 ;  /* 0x00000007000a7c82 */ /* 0x000fe40008000000 */
[----:B------:R-:W-:Y:S01]  /*1b90*/  HGMMA.64x128x8.F32.TF32 R24, gdesc[UR8], R24, gsb0 ;  /* 0x05e00000081879f0 */ /* 0x000fe20008002818 */
[----:B------:R-:W-:Y:S02]  /*1ba0*/  UIADD3 UR8, UR6, 0x2, URZ ;  /* 0x0000000206087890 */ /* 0x000fe4000fffe03f */
[----:B------:R-:W-:Y:S01]  /*1bb0*/  UIADD3 UR10, UR7, 0x2, URZ ;  /* 0x00000002070a7890 */ /* 0x000fe2000fffe03f */
[----:B------:R-:W-:Y:S01]  /*1bc0*/  UMOV UR9, 0x40000040 ;  /* 0x4000004000097882 */ /* 0x000fe20000000000 */
[----:B------:R-:W-:Y:S01]  /*1bd0*/  UMOV UR11, 0x40000040 ;  /* 0x40000040000b7882 */ /* 0x000fe20000000000 */
[----:B------:R-:W-:-:S02]  /*1be0*/  WARPGROUP.DEPBAR.LE gsb0, 0x0 ;  /* 0x00008000000079c5 */ /* 0x000fc40000010000 */
        /* <DEDUP_REMOVED lines=18> */
[----:B------:R-:W-:Y:S01]  /*1d10*/  BPT.TRAP 0x1 ;  /* 0x000000040000795c */ /* 0x000fe20000300000 */
.L_x_27:
[----:B------:R-:W-:-:S13]  /*1d20*/  ISETP.NE.AND P1, PT, R102, RZ, PT ;  /* 0x000000ff6600720c */ /* 0x000fda0003f25270 */
[----:B01----:R-:W-:-:S04]  /*1d30*/  @P1 IMAD R4, R3, 0x8, R6 ;  /* 0x0000000803041824 */ /* 0x003fc800078e0206 */
[----:B------:R-:W-:-:S05]  /*1d40*/  @P1 VIADD R4, R4, 0x28 ;  /* 0x0000002804041836 */ /* 0x000fca0000000000 */
[----:B------:R-:W-:-:S04]  /*1d50*/  @P1 PRMT R4, R19, 0x654, R4 ;  /* 0x0000065413041816 */ /* 0x000fc80000000004 */
[----:B------:R0:W-:Y:S01]  /*1d60*/  @P1 SYNCS.ARRIVE.TRANS64.RED.A1T0 RZ, [R4+URZ], RZ ;  /* 0x000000ff04ff19a7 */ /* 0x0001e2000810043f */
[----:B------:R-:W-:-:S13]  /*1d70*/  ISETP.GT.U32.AND P1, PT, R18, 0x1, PT ;  /* 0x000000011200780c */ /* 0x000fda0003f24070 */
[----:B0-----:R-:W-:Y:S05]  /*1d80*/  @P1 BRA `(.L_x_28) ;  /* 0x0000000000041947 */ /* 0x001fea0003800000 */
[----:B------:R-:W-:Y:S01]  /*1d90*/  BPT.TRAP 0x1 ;  /* 0x000000040000795c */ /* 0x000fe20000300000 */
.L_x_28:
[----:B------:R-:W-:Y:S01]  /*1da0*/  UIADD3 UR5, UR5, 0x1, URZ ;  /* 0x0000000105057890 */ /* 0x000fe2000fffe03f */
[C---:B------:R-:W-:Y:S01]  /*1db0*/  ISETP.GT.AND P2, PT, R0.reuse, 0x1, PT ;  /* 0x000000010000780c */ /* 0x040fe20003f44270 */
[----:B------:R-:W-:Y:S02]  /*1dc0*/  VIADD R3, R3, 0x1 ;  /* 0x0000000103037836 */ /* 0x000fe40000000000 */
[----:B------:R-:W-:Y:S01]  /*1dd0*/  UISETP.NE.AND UP0, UPT, UR5, 0x5, UPT ;  /* 0x000000050500788c */ /* 0x000fe2000bf05270 */
[----:B------:R-:W-:Y:S02]  /*1de0*/  VIADD R0, R0, 0xffffffff ;  /* 0xffffffff00007836 */ /* 0x000fe40000000000 */
[C---:B------:R-:W-:Y:S01]  /*1df0*/  ISETP.NE.AND P1, PT, R3.reuse, 0x5, PT ;  /* 0x000000050300780c */ /* 0x040fe20003f25270 */
[----:B------:R-:W-:Y:S02]  /*1e00*/  USEL UR6, URZ, 0x1, UP0 ;  /* 0x000000013f067887 */ /* 0x000fe40008000000 */
[----:B------:R-:W-:Y:S01]  /*1e10*/  USEL UR5, UR5, URZ, UP0 ;  /* 0x0000003f05057287 */ /* 0x000fe20008000000 */
[----:B------:R-:W-:-:S03]  /*1e20*/  SEL R3, R3, RZ, P1 ;  /* 0x000000ff03037207 */ /* 0x000fc60000800000 */
[----:B------:R-:W-:Y:S01]  /*1e30*/  LOP3.LUT R7, R7, UR6, RZ, 0x3c, !PT ;  /* 0x0000000607077c12 */ /* 0x000fe2000f8e3cff */
[----:B------:R-:W-:Y:S07]  /*1e40*/  @P2 BRA `(.L_x_29) ;  /* 0xfffffff800f82947 */ /* 0x000fee000383ffff */
.L_x_22:
[----:B01----:R-:W0:Y:S02]  /*1e50*/  LDC R0, c[0x0][0x28c] ;  /* 0x0000a300ff007b82 */ /* 0x003e240000000800 */
[----:B0-----:R-:W-:-:S13]  /*1e60*/  ISETP.GE.AND P1, PT, R0, 0x1, PT ;  /* 0x000000010000780c */ /* 0x001fda0003f26270 */
[----:B------:R-:W-:Y:S05]  /*1e70*/  @!P1 BRA `(.L_x_30) ;  /* 0x0000000000449947 */ /* 0x000fea0003800000 */
[----:B------:R-:W-:Y:S05]  /*1e80*/  @!P0 BRA `(.L_x_31) ;  /* 0x0000000000048947 */ /* 0x000fea0003800000 */
[----:B------:R-:W-:Y:S01]  /*1e90*/  BPT.TRAP 0x1 ;  /* 0x000000040000795c */ /* 0x000fe20000300000 */
.L_x_31:
[----:B------:R-:W-:-:S13]  /*1ea0*/  ISETP.NE.AND P0, PT, R102, RZ, PT ;  /* 0x000000ff6600720c */ /* 0x000fda0003f05270 */
[----:B------:R-:W-:-:S05]  /*1eb0*/  VOTEU.ANY UP0, P0 ;  /* 0x00000000003f7886 */ /* 0x000fca0000000100 */
[----:B------:R-:W-:-:S06]  /*1ec0*/  @UP0 UIADD3 UR4, UR44, UR41, URZ ;  /* 0x000000292c040290 */ /* 0x000fcc000fffe03f */
[----:B------:R-:W-:Y:S02]  /*1ed0*/  IMAD.U32 R4, RZ, RZ, UR4 ;  /* 0x00000004ff047e24 */ /* 0x000fe4000f8e00ff */
[----:B------:R-:W-:Y:S02]  /*1ee0*/  IMAD.U32 R3, RZ, RZ, UR4 ;  /* 0x00000004ff037e24 */ /* 0x000fe4000f8e00ff */
[----:B------:R-:W-:-:S05]  /*1ef0*/  @P0 IMAD.WIDE.U32 R4, R4, -0x33333333, RZ ;  /* 0xcccccccd04040825 */ /* 0x000fca00078e00ff */
[----:B------:R-:W-:-:S05]  /*1f00*/  @P0 SHF.R.U32.HI R0, RZ, 0x2, R5 ;  /* 0x00000002ff000819 */ /* 0x000fca0000011605 */
[----:B------:R-:W-:-:S04]  /*1f10*/  @P0 IMAD R0, R0, -0x5, R3 ;  /* 0xfffffffb00000824 */ /* 0x000fc800078e0203 */
[----:B------:R-:W-:-:S04]  /*1f20*/  @P0 IMAD R0, R0, 0x8, R6 ;  /* 0x0000000800000824 */ /* 0x000fc800078e0206 */
[----:B------:R-:W-:-:S05]  /*1f30*/  @P0 VIADD R0, R0, 0x28 ;  /* 0x0000002800000836 */ /* 0x000fca0000000000 */
[----:B------:R-:W-:-:S04]  /*1f40*/  @P0 PRMT R0, R19, 0x654, R0 ;  /* 0x0000065413000816 */ /* 0x000fc80000000000 */
[----:B------:R0:W-:Y:S01]  /*1f50*/  @P0 SYNCS.ARRIVE.TRANS64.RED.A1T0 RZ, [R0+URZ], RZ ;  /* 0x000000ff00ff09a7 */ /* 0x0001e2000810043f */
[----:B------:R-:W-:-:S13]  /*1f60*/  ISETP.GT.U32.AND P0, PT, R18, 0x1, PT ;  /* 0x000000011200780c */ /* 0x000fda0003f04070 */
[----:B0-----:R-:W-:Y:S05]  /*1f70*/  @P0 BRA `(.L_x_30) ;  /* 0x0000000000040947 */ /* 0x001fea0003800000 */
[----:B------:R-:W-:Y:S01]  /*1f80*/  BPT.TRAP 0x1 ;  /* 0x000000040000795c */ /* 0x000fe20000300000 */
.L_x_30:
[----:B------:R-:W-:Y:S01]  /*1f90*/  IMAD.SHL.U32 R3, R100, 0x80, RZ ;  /* 0x0000008064037824 */ /* 0x000fe200078e00ff */
[----:B------:R-:W-:Y:S01]  /*1fa0*/  UIADD3 UR41, UR43, UR41, URZ ;  /* 0x000000292b297290 */ /* 0x000fe2000fffe03f */
[----:B------:R-:W-:Y:S01]  /*1fb0*/  SHF.R.S32.HI R13, RZ, 0x1f, R99 ;  /* 0x0000001fff0d7819 */ /* 0x000fe20000011463 */
[----:B------:R-:W-:Y:S01]  /*1fc0*/  UISETP.GE.U32.AND UP1, UPT, UR43, 0x5, UPT ;  /* 0x000000052b00788c */ /* 0x000fe2000bf26070 */
[----:B------:R-:W-:Y:S01]  /*1fd0*/  IMAD.SHL.U32 R7, R101, 0x80, RZ ;  /* 0x0000008065077824 */ /* 0x000fe200078e00ff */
[----:B------:R-:W-:Y:S01]  /*1fe0*/  ULDC UR7, c[0x0][0x288] ;  /* 0x0000a20000077ab9 */ /* 0x000fe20000000800 */
[C---:B------:R-:W-:Y:S01]  /*1ff0*/  LOP3.LUT R8, R3.reuse, 0x6, R94, 0xf8, !PT ;  /* 0x0000000603087812 */ /* 0x040fe200078ef85e */
[----:B------:R-:W-:Y:S01]  /*2000*/  UISETP.GT.U32.AND UP0, UPT, UR41, 0x4, UPT ;  /* 0x000000042900788c */ /* 0x000fe2000bf04070 */
[----:B------:R-:W-:Y:S01]  /*2010*/  ISETP.GE.AND P0, PT, R3, UR7, PT ;  /* 0x0000000703007c0c */ /* 0x000fe2000bf06270 */
[----:B------:R-:W-:Y:S01]  /*2020*/  ULDC.64 UR4, c[0x0][0x5d0] ;  /* 0x0001740000047ab9 */ /* 0x000fe20000000a00 */
[--C-:B------:R-:W-:Y:S01]  /*2030*/  SHF.R.S32.HI R9, RZ, 0x1f, R8.reuse ;  /* 0x0000001fff097819 */ /* 0x100fe20000011408 */
[----:B------:R-:W-:Y:S01]  /*2040*/  ULDC UR10, c[0x0][0x284] ;  /* 0x0000a100000a7ab9 */ /* 0x000fe20000000800 */
[----:B------:R-:W-:Y:S01]  /*2050*/  IMAD R0, R13, UR4, RZ ;  /* 0x000000040d007c24 */ /* 0x000fe2000f8e02ff */
[----:B------:R-:W-:Y:S01]  /*2060*/  UISETP.LT.U32.AND UP0, UPT, UR43, 0x5, UP0 ;  /* 0x000000052b00788c */ /* 0x000fe20008701070 */
[----:B------:R-:W-:Y:S01]  /*2070*/  ISETP.GE.OR P0, PT, R7, UR10, P0 ;  /* 0x0000000a07007c0c */ /* 0x000fe20008706670 */
[----:B------:R-:W-:Y:S01]  /*2080*/  IMAD.WIDE.U32 R4, R99, UR4, R8 ;  /* 0x0000000463047c25 */ /* 0x000fe2000f8e0008 */
[----:B------:R-:W-:Y:S01]  /*2090*/  ULDC.64 UR8, c[0x0][0x5c8] ;  /* 0x0001720000087ab9 */ /* 0x000fe20000000a00 */
[----:B------:R-:W-:-:S02]  /*20a0*/  USEL UR6, URZ, 0x1, !UP0 ;  /* 0x000000013f067887 */ /* 0x000fc4000c000000 */
[----:B------:R-:W-:Y:S01]  /*20b0*/  IMAD R11, R99, UR5, R0 ;  /* 0x00000005630b7c24 */ /* 0x000fe2000f8e0200 */
[----:B------:R-:W-:Y:S01]  /*20c0*/  @UP1 UIMAD.WIDE.U32 UR4, UR41, -0x33333333, URZ ;  /* 0xcccccccd290418a5 */ /* 0x000fe2000f8e003f */
[----:B------:R-:W-:Y:S01]  /*20d0*/  IMAD.WIDE R100, R101, 0x80, R22 ;  /* 0x0000008065647825 */ /* 0x000fe200078e0216 */
[----:B------:R-:W-:Y:S02]  /*20e0*/  ULOP3.LUT UR40, UR40, UR6, URZ, 0x3c, !UPT ;  /* 0x0000000628287292 */ /* 0x000fe4000f8e3c3f */
[----:B------:R-:W-:Y:S01]  /*20f0*/  @UP1 USHF.R.U32.HI UR4, URZ, 0x2, UR5 ;  /* 0x000000023f041899 */ /* 0x000fe20008011605 */
[----:B------:R-:W-:Y:S02]  /*2100*/  IMAD.IADD R5, R5, 0x1, R11 ;  /* 0x0000000105057824 */ /* 0x000fe400078e020b */
[----:B------:R-:W-:Y:S01]  /*2110*/  IMAD R11, R101, UR8, RZ ;  /* 0x00000008650b7c24 */ /* 0x000fe2000f8e02ff */
[----:B------:R-:W-:Y:S01]  /*2120*/  @UP1 ULOP3.LUT UR40, UR40, 0x1, UR4, 0x78, !UPT ;  /* 0x0000000128281892 */ /* 0x000fe2000f8e7804 */
[----:B------:R-:W-:-:S04]  /*2130*/  IMAD.WIDE.U32 R104, R100, UR8, R4 ;  /* 0x0000000864687c25 */ /* 0x000fc8000f8e0004 */
[----:B------:R-:W-:Y:S02]  /*2140*/  IMAD R11, R100, UR9, R11 ;  /* 0x00000009640b7c24 */ /* 0x000fe4000f8e020b */
[----:B------:R-:W-:Y:S01]  /*2150*/  IMAD.MOV.U32 R0, RZ, RZ, -0x1 ;  /* 0xffffffffff007424 */ /* 0x000fe200078e00ff */
[----:B------:R-:W-:Y:S06]  /*2160*/  @P0 BRA `(.L_x_32) ;  /* 0x0000003c00f80947 */ /* 0x000fec0003800000 */
[----:B-----5:R-:W-:Y:S01]  /*2170*/  FSETP.NEU.AND P0, PT, R89, RZ, PT ;  /* 0x000000ff5900720b */ /* 0x020fe20003f0d000 */
[----:B------:R-:W-:Y:S01]  /*2180*/  IMAD.IADD R4, R93, 0x1, -R3 ;  /* 0x000000015d047824 */ /* 0x000fe200078e0a03 */
[----:B------:R-:W-:Y:S01]  /*2190*/  BSSY B0, `(.L_x_32) ;  /* 0x00003fb000007945 */ /* 0x000fe20003800000 */
[----:B------:R-:W-:Y:S02]  /*21a0*/  IMAD.IADD R3, R98, 0x1, -R7 ;  /* 0x0000000162037824 */ /* 0x000fe400078e0a07 */
[----:B------:R-:W-:Y:S01]  /*21b0*/  IMAD.IADD R115, R105, 0x1, R11 ;  /* 0x0000000169737824 */ /* 0x000fe200078e020b */
[----:B------:R-:W-:-:S04]  /*21c0*/  ISETP.GT.AND P2, PT, R4, RZ, PT ;  /* 0x000000ff0400720c */ /* 0x000fc80003f44270 */
[----:B------:R-:W-:-:S03]  /*21d0*/  ISETP.GT.AND P3, PT, R3, RZ, P2 ;  /* 0x000000ff0300720c */ /* 0x000fc60001764270 */
[----:B------:R-:W-:Y:S10]  /*21e0*/  @!P0 BRA `(.L_x_33) ;  /* 0x0000002c001c8947 */ /* 0x000ff40003800000 */
[----:B------:R-:W0:Y:S01]  /*21f0*/  LDC.64 R108, c[0x0][0x5b8] ;  /* 0x00016e00ff6c7b82 */ /* 0x000e220000000a00 */
[----:B------:R-:W-:-:S07]  /*2200*/  ULDC.64 UR4, c[0x0][0x5c0] ;  /* 0x0001700000047ab9 */ /* 0x000fce0000000a00 */
[----:B------:R-:W1:Y:S08]  /*2210*/  LDC.64 R110, c[0x0][0x5b0] ;  /* 0x00016c00ff6e7b82 */ /* 0x000e700000000a00 */
[----:B------:R-:W2:Y:S01]  /*2220*/  LDC.64 R112, c[0x0][0x5a8] ;  /* 0x00016a00ff707b82 */ /* 0x000ea20000000a00 */
[-C--:B0-----:R-:W-:Y:S02]  /*2230*/  IMAD R6, R13, R108.reuse, RZ ;  /* 0x0000006c0d067224 */ /* 0x081fe400078e02ff */
[----:B------:R-:W-:-:S04]  /*2240*/  IMAD.WIDE.U32 R106, R99, R108, R8 ;  /* 0x0000006c636a7225 */ /* 0x000fc800078e0008 */
[----:B------:R-:W-:Y:S02]  /*2250*/  IMAD R105, R99, R109, R6 ;  /* 0x0000006d63697224 */ /* 0x000fe400078e0206 */
[-C--:B-1----:R-:W-:Y:S02]  /*2260*/  IMAD R5, R101, R110.reuse, RZ ;  /* 0x0000006e65057224 */ /* 0x082fe400078e02ff */
[----:B------:R-:W-:Y:S02]  /*2270*/  IMAD.IADD R13, R107, 0x1, R105 ;  /* 0x000000016b0d7824 */ /* 0x000fe400078e0269 */
[----:B------:R-:W-:Y:S02]  /*2280*/  IMAD.MOV.U32 R12, RZ, RZ, R106 ;  /* 0x000000ffff0c7224 */ /* 0x000fe400078e006a */
[C---:B------:R-:W-:Y:S02]  /*2290*/  IMAD R101, R100.reuse, R111, R5 ;  /* 0x0000006f64657224 */ /* 0x040fe400078e0205 */
[----:B------:R-:W-:-:S04]  /*22a0*/  IMAD.WIDE.U32 R6, R100, R110, R12 ;  /* 0x0000006e64067225 */ /* 0x000fc800078e000c */
[----:B------:R-:W-:Y:S01]  /*22b0*/  IMAD.IADD R5, R7, 0x1, R101 ;  /* 0x0000000107057824 */ /* 0x000fe200078e0265 */
[----:B--2---:R-:W-:-:S04]  /*22c0*/  LEA R14, P0, R6, R112, 0x2 ;  /* 0x00000070060e7211 */ /* 0x004fc800078010ff */
[----:B------:R-:W-:-:S05]  /*22d0*/  LEA.HI.X R15, R6, R113, R5, 0x2, P0 ;  /* 0x00000071060f7211 */ /* 0x000fca00000f1405 */
[----:B------:R0:W2:Y:S01]  /*22e0*/  @P3 LDG.E.LTC128B R5, desc[UR38][R14.64] ;  /* 0x000000260e053981 */ /* 0x0000a2000c1e1920 */
[----:B------:R-:W-:Y:S01]  /*22f0*/  ISETP.GT.AND P0, PT, R4, 0x1, PT ;  /* 0x000000010400780c */ /* 0x000fe20003f04270 */
[----:B------:R-:W-:Y:S01]  /*2300*/  IMAD.WIDE.U32 R6, R100, R110, R8 ;  /* 0x0000006e64067225 */ /* 0x000fe200078e0008 */
[----:B------:R-:W-:Y:S03]  /*2310*/  BSSY B1, `(.L_x_34) ;  /* 0x0000013000017945 */ /* 0x000fe60003800000 */
[----:B------:R-:W-:Y:S02]  /*2320*/  IMAD.IADD R7, R101, 0x1, R7 ;  /* 0x0000000165077824 */ /* 0x000fe400078e0207 */
[----:B------:R-:W-:Y:S01]  /*2330*/  IMAD.WIDE.U32 R20, R99, R108, R6 ;  /* 0x0000006c63147225 */ /* 0x000fe200078e0006 */
[----:B0-----:R-:W-:-:S03]  /*2340*/  SHF.L.U64.HI R15, R110, 0x3, R111 ;  /* 0x000000036e0f7819 */ /* 0x001fc6000001026f */
[----:B------:R-:W-:Y:S01]  /*2350*/  IMAD.IADD R7, R105, 0x1, R21 ;  /* 0x0000000169077824 */ /* 0x000fe200078e0215 */
[----:B------:R-:W-:Y:S01]  /*2360*/  LEA R6, P4, R20, R112, 0x2 ;  /* 0x0000007014067211 */ /* 0x000fe200078810ff */
[----:B------:R-:W-:-:S03]  /*2370*/  IMAD.SHL.U32 R14, R110, 0x8, RZ ;  /* 0x000000086e0e7824 */ /* 0x000fc600078e00ff */
[----:B------:R-:W-:Y:S01]  /*2380*/  LEA.HI.X R7, R20, R113, R7, 0x2, P4 ;  /* 0x0000007114077211 */ /* 0x000fe200020f1407 */
[----:B------:R-:W-:Y:S01]  /*2390*/  IMAD.WIDE.U32 R20, R100, R110, R14 ;  /* 0x0000006e64147225 */ /* 0x000fe200078e000e */
[----:B--2---:R-:W-:-:S05]  /*23a0*/  LOP3.LUT R10, R5, 0xffffe000, RZ, 0xc0, !PT ;  /* 0xffffe000050a7812 */ /* 0x004fca00078ec0ff */
[----:B------:R-:W-:Y:S01]  /*23b0*/  FMUL R11, R10, R89 ;  /* 0x000000590a0b7220 */ /* 0x000fe20000400000 */
[----:B------:R-:W-:-:S03]  /*23c0*/  LEA R10, P1, R104, UR4, 0x2 ;  /* 0x00000004680a7c11 */ /* 0x000fc6000f8210ff */
[----:B------:R-:W-:Y:S01]  /*23d0*/  FFMA R109, R24, R88, R11 ;  /* 0x00000058186d7223 */ /* 0x000fe2000000000b */
[----:B------:R-:W-:Y:S02]  /*23e0*/  LEA.HI.X R11, R104, UR5, R115, 0x2, P1 ;  /* 0x00000005680b7c11 */ /* 0x000fe400088f1473 */
[----:B------:R-:W-:Y:S02]  /*23f0*/  ISETP.GT.AND P1, PT, R3, RZ, P0 ;  /* 0x000000ff0300720c */ /* 0x000fe40000724270 */
[----:B------:R-:W-:-:S05]  /*2400*/  F2FP.TF32.F32.PACK_B R109, R109 ;  /* 0x0000006dff6d723e */ /* 0x000fca00024050ff */
[----:B------:R0:W-:Y:S06]  /*2410*/  @P3 STG.E desc[UR38][R10.64], R109 ;  /* 0x0000006d0a003986 */ /* 0x0001ec000c101926 */
[----:B------:R-:W-:Y:S05]  /*2420*/  @!P1 BRA `(.L_x_35) ;  /* 0x0000000000049947 */ /* 0x000fea0003800000 */
[----:B------:R1:W5:Y:S02]  /*2430*/  LDG.E.LTC128B R5, desc[UR38][R6.64+0x4] ;  /* 0x0000042606057981 */ /* 0x000364000c1e1920 */
.L_x_35:
[----:B------:R-:W-:Y:S05]  /*2440*/  BSYNC B1 ;  /* 0x0000000000017941 */ /* 0x000fea0003800000 */
.L_x_34:
[----:B-----5:R-:W-:Y:S01]  /*2450*/  LOP3.LUT R12, R5, 0xffffe000, RZ, 0xc0, !PT ;  /* 0xffffe000050c7812 */ /* 0x020fe200078ec0ff */
[----:B------:R-:W-:Y:S01]  /*2460*/  IMAD.IADD R101, R101, 0x1, R21 ;  /* 0x0000000165657824 */ /* 0x000fe200078e0215 */
[----:B------:R-:W-:Y:S01]  /*2470*/  IADD3 R106, P3, R106, R20, RZ ;  /* 0x000000146a6a7210 */ /* 0x000fe20007f7e0ff */
[----:B------:R-:W-:Y:S01]  /*2480*/  IMAD.MOV.U32 R24, RZ, RZ, R5 ;  /* 0x000000ffff187224 */ /* 0x000fe200078e0005 */
[----:B------:R-:W-:Y:S01]  /*2490*/  ISETP.GT.AND P2, PT, R3, 0x8, P2 ;  /* 0x000000080300780c */ /* 0x000fe20001744270 */
[----:B------:R-:W-:Y:S02]  /*24a0*/  FMUL R12, R12, R89 ;  /* 0x000000590c0c7220 */ /* 0x000fe40000400000 */
[----:B------:R-:W-:Y:S01]  /*24b0*/  IMAD.X R13, R101, 0x1, R13, P3 ;  /* 0x00000001650d7824 */ /* 0x000fe200018e060d */
[----:B------:R-:W-:Y:S01]  /*24c0*/  LEA R14, P3, R106, R112, 0x2 ;  /* 0x000000706a0e7211 */ /* 0x000fe200078610ff */
[----:B------:R-:W-:-:S03]  /*24d0*/  FFMA R25, R25, R88, R12 ;  /* 0x0000005819197223 */ /* 0x000fc6000000000c */
[----:B------:R-:W-:Y:S02]  /*24e0*/  LEA.HI.X R15, R106, R113, R13, 0x2, P3 ;  /* 0x000000716a0f7211 */ /* 0x000fe400018f140d */
[----:B------:R-:W-:-:S05]  /*24f0*/  F2FP.TF32.F32.PACK_B R25, R25 ;  /* 0x00000019ff19723e */ /* 0x000fca00024050ff */
[----:B------:R2:W-:Y:S04]  /*2500*/  @P1 STG.E desc[UR38][R10.64+0x4], R25 ;  /* 0x000004190a001986 */ /* 0x0005e8000c101926 */
[----:B------:R-:W3:Y:S01]  /*2510*/  @P2 LDG.E.LTC128B R24, desc[UR38][R14.64] ;  /* 0x000000260e182981 */ /* 0x000ee2000c1e1920 */
[----:B------:R-:W-:Y:S01]  /*2520*/  IADD3 R20, P1, R8, R20, RZ ;  /* 0x0000001408147210 */ /* 0x000fe20007f3e0ff */
[----:B------:R-:W-:Y:S01]  /*2530*/  BSSY B1, `(.L_x_36) ;  /* 0x0000011000017945 */ /* 0x000fe20003800000 */
[----:B------:R-:W-:-:S03]  /*2540*/  ISETP.GT.AND P0, PT, R3, 0x8, P0 ;  /* 0x000000080300780c */ /* 0x000fc60000704270 */
[----:B------:R-:W-:Y:S01]  /*2550*/  IMAD.X R21, R9, 0x1, R101, P1 ;  /* 0x0000000109157824 */ /* 0x000fe200008e0665 */
[C---:B------:R-:W-:Y:S02]  /*2560*/  SHF.L.U64.HI R9, R90.reuse, 0x2, R91 ;  /* 0x000000025a097819 */ /* 0x040fe4000001025b */
[----:B------:R-:W-:Y:S01]  /*2570*/  LEA R12, P1, R90, R10, 0x2 ;  /* 0x0000000a5a0c7211 */ /* 0x000fe200078210ff */
[----:B------:R-:W-:-:S04]  /*2580*/  IMAD.WIDE.U32 R20, R99, R108, R20 ;  /* 0x0000006c63147225 */ /* 0x000fc800078e0014 */
[----:B------:R-:W-:Y:S01]  /*2590*/  IMAD.X R13, R9, 0x1, R11, P1 ;  /* 0x00000001090d7824 */ /* 0x000fe200008e060b */
[----:B---3--:R-:W-:-:S05]  /*25a0*/  LOP3.LUT R8, R24, 0xffffe000, RZ, 0xc0, !PT ;  /* 0xffffe00018087812 */ /* 0x008fca00078ec0ff */
[----:B------:R-:W-:Y:S01]  /*25b0*/  FMUL R5, R8, R89 ;  /* 0x0000005908057220 */ /* 0x000fe20000400000 */
[----:B------:R-:W-:-:S03]  /*25c0*/  LEA R8, P3, R20, R112, 0x2 ;  /* 0x0000007014087211 */ /* 0x000fc600078610ff */
[----:B------:R-:W-:Y:S01]  /*25d0*/  FFMA R99, R26, R88, R5 ;  /* 0x000000581a637223 */ /* 0x000fe20000000005 */
[----:B------:R-:W-:-:S04]  /*25e0*/  IMAD.IADD R5, R105, 0x1, R21 ;  /* 0x0000000169057824 */ /* 0x000fc800078e0215 */
[----:B------:R-:W-:Y:S02]  /*25f0*/  F2FP.TF32.F32.PACK_B R99, R99 ;  /* 0x00000063ff63723e */ /* 0x000fe400024050ff */
[----:B------:R-:W-:-:S03]  /*2600*/  LEA.HI.X R9, R20, R113, R5, 0x2, P3 ;  /* 0x0000007114097211 */ /* 0x000fc600018f1405 */
[----:B------:R2:W-:Y:S01]  /*2610*/  @P2 STG.E desc[UR38][R12.64], R99 ;  /* 0x000000630c002986 */ /* 0x0005e2000c101926 */
[----:B------:R-:W-:Y:S05]  /*2620*/  @!P0 BRA `(.L_x_37) ;  /* 0x0000000000048947 */ /* 0x000fea0003800000 */
[----:B------:R3:W5:Y:S02]  /*2630*/  LDG.E.LTC128B R24, desc[UR38][R8.64+0x4] ;  /* 0x0000042608187981 */ /* 0x000764000c1e1920 */
.L_x_37:
[----:B------:R-:W-:Y:S05]  /*2640*/  BSYNC B1 ;  /* 0x0000000000017941 */ /* 0x000fea0003800000 */
.L_x_36:
[----:B-----5:R-:W-:Y:S01]  /*2650*/  LOP3.LUT R14, R24, 0xffffe000, RZ, 0xc0, !PT ;  /* 0xffffe000180e7812 */ /* 0x020fe200078ec0ff */
[----:B------:R-:W-:Y:S01]  /*2660*/  BSSY B1, `(.L_x_38) ;  /* 0x0000009000017945 */ /* 0x000fe20003800000 */
[----:B------:R-:W-:-:S03]  /*2670*/  ISETP.GT.AND P1, PT, R4, 0x8, PT ;  /* 0x000000080400780c */ /* 0x000fc60003f24270 */
[----:B------:R-:W-:Y:S01]  /*2680*/  FMUL R14, R14, R89 ;  /* 0x000000590e0e7220 */ /* 0x000fe20000400000 */
[----:B------:R-:W-:-:S03]  /*2690*/  ISETP.GT.AND P2, PT, R3, RZ, P1 ;  /* 0x000000ff0300720c */ /* 0x000fc60000f44270 */
[----:B------:R-:W-:-:S05]  /*26a0*/  FFMA R27, R27, R88, R14 ;  /* 0x000000581b1b7223 */ /* 0x000fca000000000e */
[----:B------:R-:W-:-:S05]  /*26b0*/  F2FP.TF32.F32.PACK_B R27, R27 ;  /* 0x0000001bff1b723e */ /* 0x000fca00024050ff */
[----:B------:R4:W-:Y:S01]  /*26c0*/  @P0 STG.E desc[UR38][R12.64+0x4], R27 ;  /* 0x0000041b0c000986 */ /* 0x0009e2000c101926 */
[----:B------:R-:W-:Y:S05]  /*26d0*/  @!P2 BRA `(.L_x_39) ;  /* 0x000000000004a947 */ /* 0x000fea0003800000 */
[----:B------:R0:W5:Y:S02]  /*26e0*/  LDG.E.LTC128B R24, desc[UR38][R6.64+0x20] ;  /* 0x0000202606187981 */ /* 0x000164000c1e1920 */
.L_x_39:
[----:B------:R-:W-:Y:S05]  /*26f0*/  BSYNC B1 ;  /* 0x0000000000017941 */ /* 0x000fea0003800000 */
.L_x_38:
        /* <DEDUP_REMOVED lines=10> */
.L_x_41:
[----:B------:R-:W-:Y:S05]  /*27a0*/  BSYNC B1 ;  /* 0x0000000000017941 */ /* 0x000fea0003800000 */
.L_x_40:
[----:B-----5:R-:W-:Y:S01]  /*27b0*/  LOP3.LUT R14, R24, 0xffffe000, RZ, 0xc0, !PT ;  /* 0xffffe000180e7812 */ /* 0x020fe200078ec0ff */
[----:B------:R-:W-:Y:S01]  /*27c0*/  BSSY B1, `(.L_x_42) ;  /* 0x0000008000017945 */ /* 0x000fe20003800000 */
[----:B------:R-:W-:-:S03]  /*27d0*/  ISETP.GT.AND P1, PT, R3, 0x8, P1 ;  /* 0x000000080300780c */ /* 0x000fc60000f24270 */
[----:B------:R-:W-:-:S04]  /*27e0*/  FMUL R14, R14, R89 ;  /* 0x000000590e0e7220 */ /* 0x000fc80000400000 */
[----:B------:R-:W-:-:S05]  /*27f0*/  FFMA R29, R29, R88, R14 ;  /* 0x000000581d1d7223 */ /* 0x000fca000000000e */
[----:B------:R-:W-:-:S05]  /*2800*/  F2FP.TF32.F32.PACK_B R29, R29 ;  /* 0x0000001dff1d723e */ /* 0x000fca00024050ff */
[----:B------:R0:W-:Y:S01]  /*2810*/  @P3 STG.E desc[UR38][R10.64+0x24], R29 ;  /* 0x0000241d0a003986 */ /* 0x0001e2000c101926 */
[----:B------:R-:W-:Y:S05]  /*2820*/  @!P1 BRA `(.L_x_43) ;  /* 0x0000000000049947 */ /* 0x000fea0003800000 */
[----:B------:R0:W5:Y:S02]  /*2830*/  LDG.E.LTC128B R24, desc[UR38][R8.64+0x20] ;  /* 0x0000202608187981 */ /* 0x000164000c1e1920 */
.L_x_43:
[----:B------:R-:W-:Y:S05]  /*2840*/  BSYNC B1 ;  /* 0x0000000000017941 */ /* 0x000fea0003800000 */
.L_x_42:
[----:B-----5:R-:W-:Y:S01]  /*2850*/  LOP3.LUT R14, R24, 0xffffe000, RZ, 0xc0, !PT ;  /* 0xffffe000180e7812 */ /* 0x020fe200078ec0ff */
[----:B------:R-:W-:Y:S01]  /*2860*/  BSSY B1, `(.L_x_44) ;  /* 0x0000008000017945 */ /* 0x000fe20003800000 */
[----:B------:R-:W-:-:S03]  /*2870*/  ISETP.GT.AND P0, PT, R3, 0x8, P0 ;  /* 0x000000080300780c */ /* 0x000fc60000704270 */
[----:B0-----:R-:W-:-:S04]  /*2880*/  FMUL R5, R14, R89 ;  /* 0x000000590e057220 */ /* 0x001fc80000400000 */
[----:B------:R-:W-:-:S05]  /*2890*/  FFMA R5, R30, R88, R5 ;  /* 0x000000581e057223 */ /* 0x000fca0000000005 */
[----:B------:R-:W-:-:S05]  /*28a0*/  F2FP.TF32.F32.PACK_B R5, R5 ;  /* 0x00000005ff05723e */ /* 0x000fca00024050ff */
[----:B------:R0:W-:Y:S01]  /*28b0*/  @P1 STG.E desc[UR38][R12.64+0x20], R5 ;  /* 0x000020050c001986 */ /* 0x0001e2000c101926 */
[----:B------:R-:W-:Y:S05]  /*28c0*/  @!P0 BRA `(.L_x_45) ;  /* 0x0000000000048947 */ /* 0x000fea0003800000 */
[----:B------:R0:W5:Y:S02]  /*28d0*/  LDG.E.LTC128B R24, desc[UR38][R8.64+0x24] ;  /* 0x0000242608187981 */ /* 0x000164000c1e1920 */
.L_x_45:
[----:B------:R-:W-:Y:S05]  /*28e0*/  BSYNC B1 ;  /* 0x0000000000017941 */ /* 0x000fea0003800000 */
.L_x_44:
        /* <DEDUP_REMOVED lines=10> */
.L_x_47:
[----:B------:R-:W-:Y:S05]  /*2990*/  BSYNC B1 ;  /* 0x0000000000017941 */ /* 0x000fea0003800000 */
.L_x_46:
[----:B-----5:R-:W-:Y:S01]  /*29a0*/  LOP3.LUT R14, R24, 0xffffe000, RZ, 0xc0, !PT ;  /* 0xffffe000180e7812 */ /* 0x020fe200078ec0ff */
[----:B------:R-:W-:Y:S01]  /*29b0*/  BSSY B1, `(.L_x_48) ;  /* 0x0000009000017945 */ /* 0x000fe20003800000 */
[----:B------:R-:W-:-:S03]  /*29c0*/  ISETP.GT.AND P0, PT, R4, 0x11, PT ;  /* 0x000000110400780c */ /* 0x000fc60003f04270 */
[----:B0-----:R-:W-:Y:S01]  /*29d0*/  FMUL R5, R14, R89 ;  /* 0x000000590e057220 */ /* 0x001fe20000400000 */
[----:B------:R-:W-:-:S03]  /*29e0*/  ISETP.GT.AND P3, PT, R3, RZ, P0 ;  /* 0x000000ff0300720c */ /* 0x000fc60000764270 */
[----:B------:R-:W-:-:S05]  /*29f0*/  FFMA R5, R32, R88, R5 ;  /* 0x0000005820057223 */ /* 0x000fca0000000005 */
[----:B------:R-:W-:-:S05]  /*2a00*/  F2FP.TF32.F32.PACK_B R5, R5 ;  /* 0x00000005ff05723e */ /* 0x000fca00024050ff */
[----:B------:R0:W-:Y:S01]  /*2a10*/  @P2 STG.E desc[UR38][R10.64+0x40], R5 ;  /* 0x000040050a002986 */ /* 0x0001e2000c101926 */
[----:B------:R-:W-:Y:S05]  /*2a20*/  @!P3 BRA `(.L_x_49) ;  /* 0x000000000004b947 */ /* 0x000fea0003800000 */
[----:B------:R0:W5:Y:S02]  /*2a30*/  LDG.E.LTC128B R24, desc[UR38][R6.64+0x44] ;  /* 0x0000442606187981 */ /* 0x000164000c1e1920 */
.L_x_49:
[----:B------:R-:W-:Y:S05]  /*2a40*/  BSYNC B1 ;  /* 0x0000000000017941 */ /* 0x000fea0003800000 */
.L_x_48:
        /* <DEDUP_REMOVED lines=9> */
.L_x_51:
[----:B------:R-:W-:Y:S05]  /*2ae0*/  BSYNC B1 ;  /* 0x0000000000017941 */ /* 0x000fea0003800000 */
.L_x_50:
        /* <DEDUP_REMOVED lines=9> */
.L_x_53:
[----:B------:R-:W-:Y:S05]  /*2b80*/  BSYNC B1 ;  /* 0x0000000000017941 */ /* 0x000fea0003800000 */
.L_x_52:
        /* <DEDUP_REMOVED lines=10> */
.L_x_55:
[----:B------:R-:W-:Y:S05]  /*2c30*/  BSYNC B1 ;  /* 0x0000000000017941 */ /* 0x000fea0003800000 */
.L_x_54:
        /* <DEDUP_REMOVED lines=10> */
.L_x_57:
[----:B------:R-:W-:Y:S05]  /*2ce0*/  BSYNC B1 ;  /* 0x0000000000017941 */ /* 0x000fea0003800000 */
.L_x_56:
        /* <DEDUP_REMOVED lines=9> */
.L_x_59:
[----:B------:R-:W-:Y:S05]  /*2d80*/  BSYNC B1 ;  /* 0x0000000000017941 */ /* 0x000fea0003800000 */
.L_x_58:
        /* <DEDUP_REMOVED lines=9> */
.L_x_61:
[----:B------:R-:W-:Y:S05]  /*2e20*/  BSYNC B1 ;  /* 0x0000000000017941 */ /* 0x000fea0003800000 */
.L_x_60:
        /* <DEDUP_REMOVED lines=10> */
.L_x_63:
[----:B------:R-:W-:Y:S05]  /*2ed0*/  BSYNC B1 ;  /* 0x0000000000017941 */ /* 0x000fea0003800000 */
.L_x_62:
        /* <DEDUP_REMOVED lines=10> */
.L_x_65:
[----:B------:R-:W-:Y:S05]  /*2f80*/  BSYNC B1 ;  /* 0x0000000000017941 */ /* 0x000fea0003800000 */
.L_x_64:
        /* <DEDUP_REMOVED lines=9> */
.L_x_67:
[----:B------:R-:W-:Y:S05]  /*3020*/  BSYNC B1 ;  /* 0x0000000000017941 */ /* 0x000fea0003800000 */
.L_x_66:
        /* <DEDUP_REMOVED lines=9> */
.L_x_69:
[----:B------:R-:W-:Y:S05]  /*30c0*/  BSYNC B1 ;  /* 0x0000000000017941 */ /* 0x000fea0003800000 */
.L_x_68:
        /* <DEDUP_REMOVED lines=10> */
.L_x_71:
[----:B------:R-:W-:Y:S05]  /*3170*/  BSYNC B1 ;  /* 0x0000000000017941 */ /* 0x000fea0003800000 */
.L_x_70:
        /* <DEDUP_REMOVED lines=10> */
.L_x_73:
[----:B------:R-:W-:Y:S05]  /*3220*/  BSYNC B1 ;  /* 0x0000000000017941 */ /* 0x000fea0003800000 */
.L_x_72:
        /* <DEDUP_REMOVED lines=9> */
.L_x_75:
[----:B------:R-:W-:Y:S05]  /*32c0*/  BSYNC B1 ;  /* 0x0000000000017941 */ /* 0x000fea0003800000 */
.L_x_74:
        /* <DEDUP_REMOVED lines=9> */
.L_x_77:
[----:B------:R-:W-:Y:S05]  /*3360*/  BSYNC B1 ;  /* 0x0000000000017941 */ /* 0x000fea0003800000 */
.L_x_76:
        /* <DEDUP_REMOVED lines=10> */
.L_x_79:
[----:B------:R-:W-:Y:S05]  /*3410*/  BSYNC B1 ;  /* 0x0000000000017941 */ /* 0x000fea0003800000 */
.L_x_78:
        /* <DEDUP_REMOVED lines=10> */
.L_x_81:
[----:B------:R-:W-:Y:S05]  /*34c0*/  BSYNC B1 ;  /* 0x0000000000017941 */ /* 0x000fea0003800000 */
.L_x_80:
        /* <DEDUP_REMOVED lines=9> */
.L_x_83:
[----:B------:R-:W-:Y:S05]  /*3560*/  BSYNC B1 ;  /* 0x0000000000017941 */ /* 0x000fea0003800000 */
.L_x_82:
        /* <DEDUP_REMOVED lines=9> */
.L_x_85:
[----:B------:R-:W-:Y:S05]  /*3600*/  BSYNC B1 ;  /* 0x0000000000017941 */ /* 0x000fea0003800000 */
.L_x_84:
        /* <DEDUP_REMOVED lines=10> */
.L_x_87:
[----:B------:R-:W-:Y:S05]  /*36b0*/  BSYNC B1 ;  /* 0x0000000000017941 */ /* 0x000fea0003800000 */
.L_x_86:
        /* <DEDUP_REMOVED lines=10> */
.L_x_89:
[----:B------:R-:W-:Y:S05]  /*3760*/  BSYNC B1 ;  /* 0x0000000000017941 */ /* 0x000fea0003800000 */
.L_x_88:
        /* <DEDUP_REMOVED lines=9> */
.L_x_91:
[----:B------:R-:W-:Y:S05]  /*3800*/  BSYNC B1 ;  /* 0x0000000000017941 */ /* 0x000fea0003800000 */
.L_x_90:
        /* <DEDUP_REMOVED lines=9> */
.L_x_93:
[----:B------:R-:W-:Y:S05]  /*38a0*/  BSYNC B1 ;  /* 0x0000000000017941 */ /* 0x000fea0003800000 */
.L_x_92:
        /* <DEDUP_REMOVED lines=10> */
.L_x_95:
[----:B------:R-:W-:Y:S05]  /*3950*/  BSYNC B1 ;  /* 0x0000000000017941 */ /* 0x000fea0003800000 */
.L_x_94:
        /* <DEDUP_REMOVED lines=10> */
.L_x_97:
[----:B------:R-:W-:Y:S05]  /*3a00*/  BSYNC B1 ;  /* 0x0000000000017941 */ /* 0x000fea0003800000 */
.L_x_96:
        /* <DEDUP_REMOVED lines=9> */
.L_x_99:
[----:B------:R-:W-:Y:S05]  /*3aa0*/  BSYNC B1 ;  /* 0x0000000000017941 */ /* 0x000fea0003800000 */
.L_x_98:
        /* <DEDUP_REMOVED lines=9> */
.L_x_101:
[----:B------:R-:W-:Y:S05]  /*3b40*/  BSYNC B1 ;  /* 0x0000000000017941 */ /* 0x000fea0003800000 */
.L_x_100:
        /* <DEDUP_REMOVED lines=10> */
.L_x_103:
[----:B------:R-:W-:Y:S05]  /*3bf0*/  BSYNC B1 ;  /* 0x0000000000017941 */ /* 0x000fea0003800000 */
.L_x_102:
        /* <DEDUP_REMOVED lines=10> */
.L_x_105:
[----:B------:R-:W-:Y:S05]  /*3ca0*/  BSYNC B1 ;  /* 0x0000000000017941 */ /* 0x000fea0003800000 */
.L_x_104:
        /* <DEDUP_REMOVED lines=9> */
.L_x_107:
[----:B------:R-:W-:Y:S05]  /*3d40*/  BSYNC B1 ;  /* 0x0000000000017941 */ /* 0x000fea0003800000 */
.L_x_106:
        /* <DEDUP_REMOVED lines=9> */
.L_x_109:
[----:B------:R-:W-:Y:S05]  /*3de0*/  BSYNC B1 ;  /* 0x0000000000017941 */ /* 0x000fea0003800000 */
.L_x_108:
        /* <DEDUP_REMOVED lines=10> */
.L_x_111:
[----:B------:R-:W-:Y:S05]  /*3e90*/  BSYNC B1 ;  /* 0x0000000000017941 */ /* 0x000fea0003800000 */
.L_x_110:
        /* <DEDUP_REMOVED lines=10> */
.L_x_113:
[----:B------:R-:W-:Y:S05]  /*3f40*/  BSYNC B1 ;  /* 0x0000000000017941 */ /* 0x000fea0003800000 */
.L_x_112:
        /* <DEDUP_REMOVED lines=9> */
.L_x_115:
[----:B------:R-:W-:Y:S05]  /*3fe0*/  BSYNC B1 ;  /* 0x0000000000017941 */ /* 0x000fea0003800000 */
.L_x_114:
        /* <DEDUP_REMOVED lines=9> */
.L_x_117:
[----:B------:R-:W-:Y:S05]  /*4080*/  BSYNC B1 ;  /* 0x0000000000017941 */ /* 0x000fea0003800000 */
.L_x_116:
        /* <DEDUP_REMOVED lines=10> */
.L_x_119:
[----:B------:R-:W-:Y:S05]  /*4130*/  BSYNC B1 ;  /* 0x0000000000017941 */ /* 0x000fea0003800000 */
.L_x_118:
        /* <DEDUP_REMOVED lines=10> */
.L_x_121:
[----:B------:R-:W-:Y:S05]  /*41e0*/  BSYNC B1 ;  /* 0x0000000000017941 */ /* 0x000fea0003800000 */
.L_x_120:
        /* <DEDUP_REMOVED lines=9> */
.L_x_123:
[----:B------:R-:W-:Y:S05]  /*4280*/  BSYNC B1 ;  /* 0x0000000000017941 */ /* 0x000fea0003800000 */
.L_x_122:
        /* <DEDUP_REMOVED lines=9> */
.L_x_125:
[----:B------:R-:W-:Y:S05]  /*4320*/  BSYNC B1 ;  /* 0x0000000000017941 */ /* 0x000fea0003800000 */
.L_x_124:
        /* <DEDUP_REMOVED lines=10> */
.L_x_127:
[----:B------:R-:W-:Y:S05]  /*43d0*/  BSYNC B1 ;  /* 0x0000000000017941 */ /* 0x000fea0003800000 */
.L_x_126:
        /* <DEDUP_REMOVED lines=10> */
.L_x_129:
[----:B------:R-:W-:Y:S05]  /*4480*/  BSYNC B1 ;  /* 0x0000000000017941 */ /* 0x000fea0003800000 */
.L_x_128:
        /* <DEDUP_REMOVED lines=9> */
.L_x_131:
[----:B------:R-:W-:Y:S05]  /*4520*/  BSYNC B1 ;  /* 0x0000000000017941 */ /* 0x000fea0003800000 */
.L_x_130:
        /* <DEDUP_REMOVED lines=9> */
.L_x_133:
[----:B------:R-:W-:Y:S05]  /*45c0*/  BSYNC B1 ;  /* 0x0000000000017941 */ /* 0x000fea0003800000 */
.L_x_132:
        /* <DEDUP_REMOVED lines=10> */
.L_x_135:
[----:B------:R-:W-:Y:S05]  /*4670*/  BSYNC B1 ;  /* 0x0000000000017941 */ /* 0x000fea0003800000 */
.L_x_134:
        /* <DEDUP_REMOVED lines=10> */
.L_x_137:
[----:B------:R-:W-:Y:S05]  /*4720*/  BSYNC B1 ;  /* 0x0000000000017941 */ /* 0x000fea0003800000 */
.L_x_136:
        /* <DEDUP_REMOVED lines=9> */
.L_x_139:
[----:B------:R-:W-:Y:S05]  /*47c0*/  BSYNC B1 ;  /* 0x0000000000017941 */ /* 0x000fea0003800000 */
.L_x_138:
        /* <DEDUP_REMOVED lines=9> */
.L_x_141:
[----:B------:R-:W-:Y:S05]  /*4860*/  BSYNC B1 ;  /* 0x0000000000017941 */ /* 0x000fea0003800000 */
.L_x_140:
        /* <DEDUP_REMOVED lines=10> */
.L_x_143:
[----:B------:R-:W-:Y:S05]  /*4910*/  BSYNC B1 ;  /* 0x0000000000017941 */ /* 0x000fea0003800000 */
.L_x_142:
        /* <DEDUP_REMOVED lines=10> */
.L_x_145:
[----:B------:R-:W-:Y:S05]  /*49c0*/  BSYNC B1 ;  /* 0x0000000000017941 */ /* 0x000fea0003800000 */
.L_x_144:
        /* <DEDUP_REMOVED lines=9> */
.L_x_147:
[----:B------:R-:W-:Y:S05]  /*4a60*/  BSYNC B1 ;  /* 0x0000000000017941 */ /* 0x000fea0003800000 */
.L_x_146:
        /* <DEDUP_REMOVED lines=9> */
.L_x_149:
[----:B------:R-:W-:Y:S05]  /*4b00*/  BSYNC B1 ;  /* 0x0000000000017941 */ /* 0x000fea0003800000 */
.L_x_148:
        /* <DEDUP_REMOVED lines=10> */
.L_x_151:
[----:B------:R-:W-:Y:S05]  /*4bb0*/  BSYNC B1 ;  /* 0x0000000000017941 */ /* 0x000fea0003800000 */
.L_x_150:
[----:B-----5:R-:W-:Y:S01]  /*4bc0*/  LOP3.LUT R14, R24, 0xffffe000, RZ, 0xc0, !PT ;  /* 0xffffe000180e7812 */ /* 0x020fe200078ec0ff */
[----:B------:R-:W-:Y:S01]  /*4bd0*/  BSSY B1, `(.L_x_152) ;  /* 0x000000b000017945 */ /* 0x000fe20003800000 */
[----:B------:R-:W-:Y:S01]  /*4be0*/  ISETP.GT.AND P0, PT, R4, 0x79, PT ;  /* 0x000000790400780c */ /* 0x000fe20003f04270 */
[----:B------:R-:W-:Y:S02]  /*4bf0*/  @P2 IMAD.MOV.U32 R4, RZ, RZ, R10 ;  /* 0x000000ffff042224 */ /* 0x000fe400078e000a */
[----:B0-----:R-:W-:Y:S01]  /*4c00*/  FMUL R5, R14, R89 ;  /* 0x000000590e057220 */ /* 0x001fe20000400000 */
[----:B------:R-:W-:-:S03]  /*4c10*/  ISETP.GT.AND P3, PT, R3, RZ, P0 ;  /* 0x000000ff0300720c */ /* 0x000fc60000764270 */
[----:B------:R-:W-:Y:S01]  /*4c20*/  FFMA R15, R84, R88, R5 ;  /* 0x00000058540f7223 */ /* 0x000fe20000000005 */
[----:B------:R-:W-:-:S04]  /*4c30*/  @P2 IMAD.MOV.U32 R5, RZ, RZ, R11 ;  /* 0x000000ffff052224 */ /* 0x000fc800078e000b */
[----:B------:R-:W-:-:S05]  /*4c40*/  F2FP.TF32.F32.PACK_B R15, R15 ;  /* 0x0000000fff0f723e */ /* 0x000fca00024050ff */
[----:B------:R0:W-:Y:S01]  /*4c50*/  @P2 STG.E desc[UR38][R4.64+0x1e0], R15 ;  /* 0x0001e00f04002986 */ /* 0x0001e2000c101926 */
[----:B------:R-:W-:Y:S05]  /*4c60*/  @!P3 BRA `(.L_x_153) ;  /* 0x000000000004b947 */ /* 0x000fea0003800000 */
[----:B------:R0:W5:Y:S02]  /*4c70*/  LDG.E.LTC128B R24, desc[UR38][R6.64+0x1e4] ;  /* 0x0001e42606187981 */ /* 0x000164000c1e1920 */
.L_x_153:
[----:B------:R-:W-:Y:S05]  /*4c80*/  BSYNC B1 ;  /* 0x0000000000017941 */ /* 0x000fea0003800000 */
.L_x_152:
[----:B0----5:R-:W-:Y:S01]  /*4c90*/  LOP3.LUT R4, R24, 0xffffe000, RZ, 0xc0, !PT ;  /* 0xffffe00018047812 */ /* 0x021fe200078ec0ff */
        /* <DEDUP_REMOVED lines=8> */
.L_x_155:
[----:B------:R-:W-:Y:S05]  /*4d20*/  BSYNC B1 ;  /* 0x0000000000017941 */ /* 0x000fea0003800000 */
.L_x_154:
[----:B-----5:R-:W-:Y:S01]  /*4d30*/  LOP3.LUT R4, R24, 0xffffe000, RZ, 0xc0, !PT ;  /* 0xffffe00018047812 */ /* 0x020fe200078ec0ff */
[----:B------:R-:W-:Y:S01]  /*4d40*/  BSSY B1, `(.L_x_156) ;  /* 0x000000a000017945 */ /* 0x000fe20003800000 */
[----:B------:R-:W-:-:S03]  /*4d50*/  ISETP.GT.AND P0, PT, R3, 0x8, P0 ;  /* 0x000000080300780c */ /* 0x000fc60000704270 */
[----:B------:R-:W-:Y:S01]  /*4d60*/  FMUL R5, R4, R89 ;  /* 0x0000005904057220 */ /* 0x000fe20000400000 */
[----:B------:R-:W-:-:S03]  /*4d70*/  @P1 IMAD.MOV.U32 R4, RZ, RZ, R12 ;  /* 0x000000ffff041224 */ /* 0x000fc600078e000c */
[----:B-1----:R-:W-:Y:S01]  /*4d80*/  FFMA R7, R86, R88, R5 ;  /* 0x0000005856077223 */ /* 0x002fe20000000005 */
[----:B------:R-:W-:-:S04]  /*4d90*/  @P1 IMAD.MOV.U32 R5, RZ, RZ, R13 ;  /* 0x000000ffff051224 */ /* 0x000fc800078e000d */
[----:B------:R-:W-:-:S05]  /*4da0*/  F2FP.TF32.F32.PACK_B R7, R7 ;  /* 0x00000007ff07723e */ /* 0x000fca00024050ff */
[----:B------:R1:W-:Y:S01]  /*4db0*/  @P1 STG.E desc[UR38][R4.64+0x1e0], R7 ;  /* 0x0001e00704001986 */ /* 0x0003e2000c101926 */
[----:B------:R-:W-:Y:S05]  /*4dc0*/  @!P0 BRA `(.L_x_157) ;  /* 0x0000000000048947 */ /* 0x000fea0003800000 */
[----:B------:R0:W5:Y:S02]  /*4dd0*/  LDG.E.LTC128B R24, desc[UR38][R8.64+0x1e4] ;  /* 0x0001e42608187981 */ /* 0x000164000c1e1920 */
.L_x_157:
[----:B------:R-:W-:Y:S05]  /*4de0*/  BSYNC B1 ;  /* 0x0000000000017941 */ /* 0x000fea0003800000 */
.L_x_156:
[----:B------:R-:W-:Y:S05]  /*4df0*/  @!P0 BRA `(.L_x_158) ;  /* 0x0000001000d08947 */ /* 0x000fea0003800000 */
[----:B-----5:R-:W-:-:S05]  /*4e00*/  LOP3.LUT R24, R24, 0xffffe000, RZ, 0xc0, !PT ;  /* 0xffffe00018187812 */ /* 0x020fca00078ec0ff */
[----:B------:R-:W-:-:S04]  /*4e10*/  FMUL R24, R24, R89 ;  /* 0x0000005918187220 */ /* 0x000fc80000400000 */
[----:B------:R-:W-:-:S05]  /*4e20*/  FFMA R87, R87, R88, R24 ;  /* 0x0000005857577223 */ /* 0x000fca0000000018 */
[----:B------:R-:W-:-:S05]  /*4e30*/  F2FP.TF32.F32.PACK_B R87, R87 ;  /* 0x00000057ff57723e */ /* 0x000fca00024050ff */
[----:B------:R0:W-:Y:S01]  /*4e40*/  STG.E desc[UR38][R12.64+0x1e4], R87 ;  /* 0x0001e4570c007986 */ /* 0x0001e2000c101926 */
[----:B------:R-:W-:Y:S05]  /*4e50*/  BRA `(.L_x_158) ;  /* 0x0000001000b87947 */ /* 0x000fea0003800000 */
.L_x_33:
[----:B------:R-:W-:Y:S01]  /*4e60*/  ISETP.GT.AND P4, PT, R4, 0x1, PT ;  /* 0x000000010400780c */ /* 0x000fe20003f84270 */
[----:B------:R-:W-:Y:S01]  /*4e70*/  ULDC.64 UR4, c[0x0][0x5c0] ;  /* 0x0001700000047ab9 */ /* 0x000fe20000000a00 */
[-C--:B------:R-:W-:Y:S01]  /*4e80*/  FMUL R5, R24, R88.reuse ;  /* 0x0000005818057220 */ /* 0x080fe20000400000 */
[----:B------:R-:W-:Y:S01]  /*4e90*/  LEA R6, P1, R104, UR4, 0x2 ;  /* 0x0000000468067c11 */ /* 0x000fe2000f8210ff */
[-C--:B------:R-:W-:Y:S01]  /*4ea0*/  FMUL R25, R25, R88.reuse ;  /* 0x0000005819197220 */ /* 0x080fe20000400000 */
[C---:B------:R-:W-:Y:S01]  /*4eb0*/  ISETP.GT.AND P0, PT, R3.reuse, RZ, P4 ;  /* 0x000000ff0300720c */ /* 0x040fe20002704270 */
[-C--:B------:R-:W-:Y:S01]  /*4ec0*/  FMUL R11, R26, R88.reuse ;  /* 0x000000581a0b7220 */ /* 0x080fe20000400000 */
[----:B------:R-:W-:Y:S01]  /*4ed0*/  ISETP.GT.AND P2, PT, R3, 0x8, P2 ;  /* 0x000000080300780c */ /* 0x000fe20001744270 */
[-C--:B------:R-:W-:Y:S01]  /*4ee0*/  FMUL R27, R27, R88.reuse ;  /* 0x000000581b1b7220 */ /* 0x080fe20000400000 */
[----:B------:R-:W-:Y:S01]  /*4ef0*/  LEA.HI.X R7, R104, UR5, R115, 0x2, P1 ;  /* 0x0000000568077c11 */ /* 0x000fe200088f1473 */
[-C--:B------:R-:W-:Y:S01]  /*4f00*/  FMUL R29, R29, R88.reuse ;  /* 0x000000581d1d7220 */ /* 0x080fe20000400000 */
[----:B------:R-:W-:Y:S01]  /*4f10*/  F2FP.TF32.F32.PACK_B R5, R5 ;  /* 0x00000005ff05723e */ /* 0x000fe200024050ff */
[-C--:B------:R-:W-:Y:S01]  /*4f20*/  FMUL R31, R31, R88.reuse ;  /* 0x000000581f1f7220 */ /* 0x080fe20000400000 */
[C---:B------:R-:W-:Y:S01]  /*4f30*/  SHF.L.U64.HI R9, R90.reuse, 0x2, R91 ;  /* 0x000000025a097819 */ /* 0x040fe2000001025b */
[----:B------:R-:W-:Y:S01]  /*4f40*/  FMUL R33, R33, R88 ;  /* 0x0000005821217220 */ /* 0x000fe20000400000 */
[----:B------:R-:W-:Y:S01]  /*4f50*/  LEA R8, P1, R90, R6, 0x2 ;  /* 0x000000065a087211 */ /* 0x000fe200078210ff */
[----:B------:R0:W-:Y:S01]  /*4f60*/  @P3 STG.E desc[UR38][R6.64], R5 ;  /* 0x0000000506003986 */ /* 0x0001e2000c101926 */
[----:B------:R-:W-:Y:S01]  /*4f70*/  F2FP.TF32.F32.PACK_B R25, R25 ;  /* 0x00000019ff19723e */ /* 0x000fe200024050ff */
[-C--:B------:R-:W-:Y:S01]  /*4f80*/  FMUL R13, R34, R88.reuse ;  /* 0x00000058220d7220 */ /* 0x080fe20000400000 */
[----:B------:R-:W-:Y:S01]  /*4f90*/  F2FP.TF32.F32.PACK_B R11, R11 ;  /* 0x0000000bff0b723e */ /* 0x000fe200024050ff */
[----:B------:R-:W-:Y:S01]  /*4fa0*/  IMAD.X R9, R9, 0x1, R7, P1 ;  /* 0x0000000109097824 */ /* 0x000fe200008e0607 */
[C---:B------:R-:W-:Y:S01]  /*4fb0*/  ISETP.GT.AND P3, PT, R4.reuse, 0x8, PT ;  /* 0x000000080400780c */ /* 0x040fe20003f64270 */
[----:B------:R-:W-:Y:S01]  /*4fc0*/  @P0 STG.E desc[UR38][R6.64+0x4], R25 ;  /* 0x0000041906000986 */ /* 0x000fe2000c101926 */
[----:B------:R-:W-:Y:S01]  /*4fd0*/  ISETP.GT.AND P0, PT, R4, 0x9, PT ;  /* 0x000000090400780c */ /* 0x000fe20003f04270 */
[-C--:B------:R-:W-:Y:S01]  /*4fe0*/  FMUL R35, R35, R88.reuse ;  /* 0x0000005823237220 */ /* 0x080fe20000400000 */
[C---:B------:R-:W-:Y:S01]  /*4ff0*/  ISETP.GT.AND P4, PT, R3.reuse, 0x8, P4 ;  /* 0x000000080300780c */ /* 0x040fe20002784270 */
[----:B------:R1:W-:Y:S01]  /*5000*/  @P2 STG.E desc[UR38][R8.64], R11 ;  /* 0x0000000b08002986 */ /* 0x0003e2000c101926 */
[C---:B------:R-:W-:Y:S01]  /*5010*/  ISETP.GT.AND P1, PT, R3.reuse, RZ, P3 ;  /* 0x000000ff0300720c */ /* 0x040fe20001f24270 */
[-C--:B0-----:R-:W-:Y:S01]  /*5020*/  FMUL R5, R28, R88.reuse ;  /* 0x000000581c057220 */ /* 0x081fe20000400000 */
[----:B------:R-:W-:Y:S01]  /*5030*/  ISETP.GT.AND P2, PT, R3, RZ, P0 ;  /* 0x000000ff0300720c */ /* 0x000fe20000744270 */
[-C--:B------:R-:W-:Y:S01]  /*5040*/  FMUL R37, R37, R88.reuse ;  /* 0x0000005825257220 */ /* 0x080fe20000400000 */
[----:B------:R-:W-:Y:S01]  /*5050*/  ISETP.GT.AND P3, PT, R3, 0x8, P3 ;  /* 0x000000080300780c */ /* 0x000fe20001f64270 */
[-C--:B------:R-:W-:Y:S01]  /*5060*/  FMUL R39, R39, R88.reuse ;  /* 0x0000005827277220 */ /* 0x080fe20000400000 */
[----:B------:R-:W-:Y:S01]  /*5070*/  F2FP.TF32.F32.PACK_B R27, R27 ;  /* 0x0000001bff1b723e */ /* 0x000fe200024050ff */
[-C--:B------:R-:W-:Y:S01]  /*5080*/  FMUL R41, R41, R88.reuse ;  /* 0x0000005829297220 */ /* 0x080fe20000400000 */
[----:B------:R-:W-:Y:S01]  /*5090*/  F2FP.TF32.F32.PACK_B R5, R5 ;  /* 0x00000005ff05723e */ /* 0x000fe200024050ff */
[-C--:B------:R-:W-:Y:S01]  /*50a0*/  FMUL R43, R43, R88.reuse ;  /* 0x000000582b2b7220 */ /* 0x080fe20000400000 */
[----:B------:R-:W-:Y:S01]  /*50b0*/  F2FP.TF32.F32.PACK_B R29, R29 ;  /* 0x0000001dff1d723e */ /* 0x000fe200024050ff */
[-C--:B-1----:R-:W-:Y:S01]  /*50c0*/  FMUL R11, R30, R88.reuse ;  /* 0x000000581e0b7220 */ /* 0x082fe20000400000 */
[----:B------:R-:W-:Y:S01]  /*50d0*/  @P4 STG.E desc[UR38][R8.64+0x4], R27 ;  /* 0x0000041b08004986 */ /* 0x000fe2000c101926 */
[C---:B------:R-:W-:Y:S01]  /*50e0*/  ISETP.GT.AND P4, PT, R4.reuse, 0x11, PT ;  /* 0x000000110400780c */ /* 0x040fe20003f84270 */
[-C--:B------:R-:W-:Y:S01]  /*50f0*/  FMUL R45, R45, R88.reuse ;  /* 0x000000582d2d7220 */ /* 0x080fe20000400000 */
[----:B------:R-:W-:Y:S01]  /*5100*/  ISETP.GT.AND P0, PT, R3, 0x8, P0 ;  /* 0x000000080300780c */ /* 0x000fe20000704270 */
[----:B------:R0:W-:Y:S01]  /*5110*/  @P1 STG.E desc[UR38][R6.64+0x20], R5 ;  /* 0x0000200506001986 */ /* 0x0001e2000c101926 */
[----:B------:R-:W-:Y:S01]  /*5120*/  F2FP.TF32.F32.PACK_B R11, R11 ;  /* 0x0000000bff0b723e */ /* 0x000fe200024050ff */
[-C--:B------:R-:W-:Y:S01]  /*5130*/  FMUL R47, R47, R88.reuse ;  /* 0x000000582f2f7220 */ /* 0x080fe20000400000 */
[----:B------:R-:W-:Y:S01]  /*5140*/  F2FP.TF32.F32.PACK_B R31, R31 ;  /* 0x0000001fff1f723e */ /* 0x000fe200024050ff */
[----:B------:R-:W-:Y:S01]  /*5150*/  @P2 STG.E desc[UR38][R6.64+0x24], R29 ;  /* 0x0000241d06002986 */ /* 0x000fe2000c101926 */
[----:B------:R-:W-:Y:S01]  /*5160*/  ISETP.GT.AND P2, PT, R4, 0x10, PT ;  /* 0x000000100400780c */ /* 0x000fe20003f44270 */
[-C--:B------:R-:W-:Y:S01]  /*5170*/  FMUL R49, R49, R88.reuse ;  /* 0x0000005831317220 */ /* 0x080fe20000400000 */
[----:B------:R-:W-:Y:S01]  /*5180*/  F2FP.TF32.F32.PACK_B R33, R33 ;  /* 0x00000021ff21723e */ /* 0x000fe200024050ff */
[----:B------:R1:W-:Y:S01]  /*5190*/  @P3 STG.E desc[UR38][R8.64+0x20], R11 ;  /* 0x0000200b08003986 */ /* 0x0003e2000c101926 */
[----:B------:R-:W-:Y:S01]  /*51a0*/  ISETP.GT.AND P1, PT, R3, RZ, P2 ;  /* 0x000000ff0300720c */ /* 0x000fe20001724270 */
[-C--:B------:R-:W-:Y:S01]  /*51b0*/  FMUL R51, R51, R88.reuse ;  /* 0x0000005833337220 */ /* 0x080fe20000400000 */
[C---:B------:R-:W-:Y:S01]  /*51c0*/  ISETP.GT.AND P3, PT, R3.reuse, RZ, P4 ;  /* 0x000000ff0300720c */ /* 0x040fe20002764270 */
[-C--:B0-----:R-:W-:Y:S01]  /*51d0*/  FMUL R5, R32, R88.reuse ;  /* 0x0000005820057220 */ /* 0x081fe20000400000 */
[----:B------:R-:W-:Y:S01]  /*51e0*/  ISETP.GT.AND P2, PT, R3, 0x8, P2 ;  /* 0x000000080300780c */ /* 0x000fe20001744270 */
[----:B------:R-:W-:Y:S01]  /*51f0*/  @P0 STG.E desc[UR38][R8.64+0x24], R31 ;  /* 0x0000241f08000986 */ /* 0x000fe2000c101926 */
[----:B------:R-:W-:Y:S01]  /*5200*/  F2FP.TF32.F32.PACK_B R13, R13 ;  /* 0x0000000dff0d723e */ /* 0x000fe200024050ff */
[-C--:B------:R-:W-:Y:S01]  /*5210*/  FMUL R53, R53, R88.reuse ;  /* 0x0000005835357220 */ /* 0x080fe20000400000 */
[----:B------:R-:W-:Y:S01]  /*5220*/  F2FP.TF32.F32.PACK_B R5, R5 ;  /* 0x00000005ff05723e */ /* 0x000fe200024050ff */
[-C--:B------:R-:W-:Y:S01]  /*5230*/  FMUL R55, R55, R88.reuse ;  /* 0x0000005837377220 */ /* 0x080fe20000400000 */
[----:B------:R-:W-:Y:S01]  /*5240*/  ISETP.GT.AND P0, PT, R4, 0x19, PT ;  /* 0x000000190400780c */ /* 0x000fe20003f04270 */
[-C--:B-1----:R-:W-:Y:S01]  /*5250*/  FMUL R11, R38, R88.reuse ;  /* 0x00000058260b7220 */ /* 0x082fe20000400000 */
        /* <DEDUP_REMOVED lines=16> */
[----:B------:R-:W-:Y:S01]  /*5360*/  ISETP.GT.AND P4, PT, R4, 0x21, PT ;  /* 0x000000210400780c */ /* 0x000fe20003f84270 */
[-C--:B------:R-:W-:Y:S01]  /*5370*/  FMUL R63, R63, R88.reuse ;  /* 0x000000583f3f7220 */ /* 0x080fe20000400000 */
[----:B------:R-:W-:Y:S01]  /*5380*/  F2FP.TF32.F32.PACK_B R5, R5 ;  /* 0x00000005ff05723e */ /* 0x000fe200024050ff */
[-C--:B------:R-:W-:Y:S01]  /*5390*/  FMUL R65, R65, R88.reuse ;  /* 0x0000005841417220 */ /* 0x080fe20000400000 */
[----:B------:R-:W-:Y:S01]  /*53a0*/  ISETP.GT.AND P0, PT, R3, 0x8, P0 ;  /* 0x000000080300780c */ /* 0x000fe20000704270 */
[-C--:B-1----:R-:W-:Y:S01]  /*53b0*/  FMUL R13, R42, R88.reuse ;  /* 0x000000582a0d7220 */ /* 0x082fe20000400000 */
[----:B------:R-:W-:Y:S01]  /*53c0*/  F2FP.TF32.F32.PACK_B R39, R39 ;  /* 0x00000027ff27723e */ /* 0x000fe200024050ff */
        /* <DEDUP_REMOVED lines=13> */
[C---:B------:R-:W-:Y:S01]  /*54a0*/  ISETP.GT.AND P2, PT, R3.reuse, 0x8, P2 ;  /* 0x000000080300780c */ /* 0x040fe20001744270 */
[----:B------:R-:W-:Y:S01]  /*54b0*/  @P0 STG.E desc[UR38][R8.64+0x64], R39 ;  /* 0x0000642708000986 */ /* 0x000fe2000c101926 */
[----:B------:R-:W-:Y:S01]  /*54c0*/  ISETP.GT.AND P4, PT, R3, 0x8, P4 ;  /* 0x000000080300780c */ /* 0x000fe20002784270 */
[-C--:B------:R-:W-:Y:S01]  /*54d0*/  FMUL R73, R73, R88.reuse ;  /* 0x0000005849497220 */ /* 0x080fe20000400000 */
[----:B------:R-:W-:Y:S01]  /*54e0*/  F2FP.TF32.F32.PACK_B R5, R5 ;  /* 0x00000005ff05723e */ /* 0x000fe200024050ff */
[-C--:B------:R-:W-:Y:S01]  /*54f0*/  FMUL R75, R75, R88.reuse ;  /* 0x000000584b4b7220 */ /* 0x080fe20000400000 */
[----:B------:R-:W-:Y:S01]  /*5500*/  ISETP.GT.AND P0, PT, R4, 0x29, PT ;  /* 0x000000290400780c */ /* 0x000fe20003f04270 */
        /* <DEDUP_REMOVED lines=25> */
[----:B------:R-:W-:Y:S01]  /*56a0*/  ISETP.GT.AND P1, PT, R4, 0x31, PT ;  /* 0x000000310400780c */ /* 0x000fe20003f24270 */
[-C--:B------:R-:W-:Y:S01]  /*56b0*/  FMUL R85, R85, R88.reuse ;  /* 0x0000005855557220 */ /* 0x080fe20000400000 */
[----:B------:R-:W-:Y:S01]  /*56c0*/  F2FP.TF32.F32.PACK_B R13, R13 ;  /* 0x0000000dff0d723e */ /* 0x000fe200024050ff */
[----:B------:R-:W-:Y:S01]  /*56d0*/  @P2 STG.E desc[UR38][R6.64+0xa4], R45 ;  /* 0x0000a42d06002986 */ /* 0x000fe2000c101926 */
[----:B------:R-:W-:Y:S01]  /*56e0*/  ISETP.GT.AND P2, PT, R3, RZ, P4 ;  /* 0x000000ff0300720c */ /* 0x000fe20002744270 */
[----:B------:R-:W-:Y:S01]  /*56f0*/  FMUL R87, R87, R88 ;  /* 0x0000005857577220 */ /* 0x000fe20000400000 */
[----:B------:R-:W-:Y:S01]  /*5700*/  F2FP.TF32.F32.PACK_B R53, R53 ;  /* 0x00000035ff35723e */ /* 0x000fe200024050ff */
[----:B------:R1:W-:Y:S01]  /*5710*/  @P3 STG.E desc[UR38][R8.64+0xa0], R11 ;  /* 0x0000a00b08003986 */ /* 0x0003e2000c101926 */
[----:B------:R-:W-:-:S02]  /*5720*/  ISETP.GT.AND P3, PT, R3, RZ, P1 ;  /* 0x000000ff0300720c */ /* 0x000fc40000f64270 */
[----:B------:R-:W-:Y:S01]  /*5730*/  F2FP.TF32.F32.PACK_B R55, R55 ;  /* 0x00000037ff37723e */ /* 0x000fe200024050ff */
[-C--:B0-----:R-:W-:Y:S01]  /*5740*/  FMUL R5, R48, R88.reuse ;  /* 0x0000005830057220 */ /* 0x081fe20000400000 */
[----:B------:R-:W-:Y:S01]  /*5750*/  @P0 STG.E desc[UR38][R8.64+0xa4], R47 ;  /* 0x0000a42f08000986 */ /* 0x000fe2000c101926 */
[----:B------:R-:W-:Y:S02]  /*5760*/  ISETP.GT.AND P0, PT, R3, 0x8, P4 ;  /* 0x000000080300780c */ /* 0x000fe40002704270 */
[----:B------:R-:W-:Y:S02]  /*5770*/  F2FP.TF32.F32.PACK_B R57, R57 ;  /* 0x00000039ff39723e */ /* 0x000fe400024050ff */
[----:B------:R-:W-:Y:S01]  /*5780*/  F2FP.TF32.F32.PACK_B R5, R5 ;  /* 0x00000005ff05723e */ /* 0x000fe200024050ff */
[----:B-1----:R-:W-:Y:S01]  /*5790*/  FMUL R11, R54, R88 ;  /* 0x00000058360b7220 */ /* 0x002fe20000400000 */
[----:B------:R-:W-:-:S03]  /*57a0*/  F2FP.TF32.F32.PACK_B R59, R59 ;  /* 0x0000003bff3b723e */ /* 0x000fc600024050ff */
[----:B------:R0:W-:Y:S01]  /*57b0*/  @P2 STG.E desc[UR38][R6.64+0xc0], R5 ;  /* 0x0000c00506002986 */ /* 0x0001e2000c101926 */
[C---:B------:R-:W-:Y:S02]  /*57c0*/  ISETP.GT.AND P2, PT, R4.reuse, 0x38, PT ;  /* 0x000000380400780c */ /* 0x040fe40003f44270 */
[----:B------:R-:W-:Y:S01]  /*57d0*/  F2FP.TF32.F32.PACK_B R11, R11 ;  /* 0x0000000bff0b723e */ /* 0x000fe200024050ff */
[----:B------:R-:W-:Y:S01]  /*57e0*/  @P3 STG.E desc[UR38][R6.64+0xc4], R49 ;  /* 0x0000c43106003986 */ /* 0x000fe2000c101926 */
[C---:B------:R-:W-:Y:S02]  /*57f0*/  ISETP.GT.AND P3, PT, R3.reuse, 0x8, P1 ;  /* 0x000000080300780c */ /* 0x040fe40000f64270 */
[----:B------:R-:W-:Y:S01]  /*5800*/  ISETP.GT.AND P1, PT, R4, 0x39, PT ;  /* 0x000000390400780c */ /* 0x000fe20003f24270 */
[----:B------:R1:W-:Y:S01]  /*5810*/  @P0 STG.E desc[UR38][R8.64+0xc0], R13 ;  /* 0x0000c00d08000986 */ /* 0x0003e2000c101926 */
[C---:B------:R-:W-:Y:S02]  /*5820*/  ISETP.GT.AND P4, PT, R3.reuse, RZ, P2 ;  /* 0x000000ff0300720c */ /* 0x040fe40001784270 */
[C---:B------:R-:W-:Y:S01]  /*5830*/  ISETP.GT.AND P0, PT, R3.reuse, RZ, P1 ;  /* 0x000000ff0300720c */ /* 0x040fe20000f04270 */
[----:B0-----:R-:W-:Y:S01]  /*5840*/  FMUL R5, R52, R88 ;  /* 0x0000005834057220 */ /* 0x001fe20000400000 */
[----:B------:R-:W-:-:S02]  /*5850*/  ISETP.GT.AND P2, PT, R3, 0x8, P2 ;  /* 0x000000080300780c */ /* 0x000fc40001744270 */
[----:B------:R-:W-:Y:S02]  /*5860*/  F2FP.TF32.F32.PACK_B R61, R61 ;  /* 0x0000003dff3d723e */ /* 0x000fe400024050ff */
[----:B------:R-:W-:Y:S01]  /*5870*/  F2FP.TF32.F32.PACK_B R5, R5 ;  /* 0x00000005ff05723e */ /* 0x000fe200024050ff */
[----:B------:R-:W-:Y:S01]  /*5880*/  @P3 STG.E desc[UR38][R8.64+0xc4], R51 ;  /* 0x0000c43308003986 */ /* 0x000fe2000c101926 */
[C---:B------:R-:W-:Y:S01]  /*5890*/  ISETP.GT.AND P3, PT, R3.reuse, 0x8, P1 ;  /* 0x000000080300780c */ /* 0x040fe20000f64270 */
[----:B-1----:R-:W-:Y:S01]  /*58a0*/  FMUL R13, R58, R88 ;  /* 0x000000583a0d7220 */ /* 0x002fe20000400000 */
[C---:B------:R-:W-:Y:S01]  /*58b0*/  ISETP.GT.AND P1, PT, R4.reuse, 0x40, PT ;  /* 0x000000400400780c */ /* 0x040fe20003f24270 */
[----:B------:R0:W-:Y:S01]  /*58c0*/  @P4 STG.E desc[UR38][R6.64+0xe0], R5 ;  /* 0x0000e00506004986 */ /* 0x0001e2000c101926 */
[----:B------:R-:W-:Y:S02]  /*58d0*/  F2FP.TF32.F32.PACK_B R63, R63 ;  /* 0x0000003fff3f723e */ /* 0x000fe400024050ff */
[----:B------:R-:W-:Y:S01]  /*58e0*/  ISETP.GT.AND P4, PT, R3, RZ, P1 ;  /* 0x000000ff0300720c */ /* 0x000fe20000f84270 */
[----:B------:R-:W-:Y:S01]  /*58f0*/  @P0 STG.E desc[UR38][R6.64+0xe4], R53 ;  /* 0x0000e43506000986 */ /* 0x000fe2000c101926 */
[----:B------:R-:W-:-:S02]  /*5900*/  ISETP.GT.AND P0, PT, R4, 0x41, PT ;  /* 0x000000410400780c */ /* 0x000fc40003f04270 */
[C---:B------:R-:W-:Y:S01]  /*5910*/  ISETP.GT.AND P1, PT, R3.reuse, 0x8, P1 ;  /* 0x000000080300780c */ /* 0x040fe20000f24270 */
[----:B------:R1:W-:Y:S01]  /*5920*/  @P2 STG.E desc[UR38][R8.64+0xe0], R11 ;  /* 0x0000e00b08002986 */ /* 0x0003e2000c101926 */
[C---:B------:R-:W-:Y:S02]  /*5930*/  ISETP.GT.AND P2, PT, R3.reuse, RZ, P0 ;  /* 0x000000ff0300720c */ /* 0x040fe40000744270 */
[----:B------:R-:W-:Y:S01]  /*5940*/  F2FP.TF32.F32.PACK_B R13, R13 ;  /* 0x0000000dff0d723e */ /* 0x000fe200024050ff */
[-C--:B0-----:R-:W-:Y:S01]  /*5950*/  FMUL R5, R56, R88.reuse ;  /* 0x0000005838057220 */ /* 0x081fe20000400000 */
[----:B------:R-:W-:Y:S01]  /*5960*/  @P3 STG.E desc[UR38][R8.64+0xe4], R55 ;  /* 0x0000e43708003986 */ /* 0x000fe2000c101926 */
[----:B------:R-:W-:Y:S02]  /*5970*/  ISETP.GT.AND P3, PT, R3, 0x8, P0 ;  /* 0x000000080300780c */ /* 0x000fe40000764270 */
[----:B------:R-:W-:Y:S02]  /*5980*/  ISETP.GT.AND P0, PT, R4, 0x49, PT ;  /* 0x000000490400780c */ /* 0x000fe40003f04270 */
[----:B------:R-:W-:Y:S01]  /*5990*/  F2FP.TF32.F32.PACK_B R5, R5 ;  /* 0x00000005ff05723e */ /* 0x000fe200024050ff */
[----:B-1----:R-:W-:Y:S01]  /*59a0*/  FMUL R11, R62, R88 ;  /* 0x000000583e0b7220 */ /* 0x002fe20000400000 */
[----:B------:R-:W-:-:S03]  /*59b0*/  F2FP.TF32.F32.PACK_B R65, R65 ;  /* 0x00000041ff41723e */ /* 0x000fc600024050ff */
[----:B------:R0:W-:Y:S01]  /*59c0*/  @P4 STG.E desc[UR38][R6.64+0x100], R5 ;  /* 0x0001000506004986 */ /* 0x0001e2000c101926 */
[----:B------:R-:W-:Y:S02]  /*59d0*/  F2FP.TF32.F32.PACK_B R67, R67 ;  /* 0x00000043ff43723e */ /* 0x000fe400024050ff */
[----:B------:R-:W-:Y:S01]  /*59e0*/  F2FP.TF32.F32.PACK_B R11, R11 ;  /* 0x0000000bff0b723e */ /* 0x000fe200024050ff */
[----:B------:R-:W-:Y:S01]  /*59f0*/  @P2 STG.E desc[UR38][R6.64+0x104], R57 ;  /* 0x0001043906002986 */ /* 0x000fe2000c101926 */
[----:B------:R-:W-:Y:S02]  /*5a00*/  ISETP.GT.AND P2, PT, R4, 0x48, PT ;  /* 0x000000480400780c */ /* 0x000fe40003f44270 */
[----:B------:R-:W-:Y:S01]  /*5a10*/  F2FP.TF32.F32.PACK_B R69, R69 ;  /* 0x00000045ff45723e */ /* 0x000fe200024050ff */
[----:B------:R1:W-:Y:S01]  /*5a20*/  @P1 STG.E desc[UR38][R8.64+0x100], R13 ;  /* 0x0001000d08001986 */ /* 0x0003e2000c101926 */
[C---:B------:R-:W-:Y:S02]  /*5a30*/  ISETP.GT.AND P4, PT, R3.reuse, RZ, P2 ;  /* 0x000000ff0300720c */ /* 0x040fe40001784270 */
[C---:B------:R-:W-:Y:S01]  /*5a40*/  ISETP.GT.AND P1, PT, R3.reuse, RZ, P0 ;  /* 0x000000ff0300720c */ /* 0x040fe20000724270 */
[----:B0-----:R-:W-:Y:S01]  /*5a50*/  FMUL R5, R60, R88 ;  /* 0x000000583c057220 */ /* 0x001fe20000400000 */
[C---:B------:R-:W-:Y:S01]  /*5a60*/  ISETP.GT.AND P2, PT, R3.reuse, 0x8, P2 ;  /* 0x000000080300780c */ /* 0x040fe20001744270 */
[----:B------:R-:W-:Y:S01]  /*5a70*/  @P3 STG.E desc[UR38][R8.64+0x104], R59 ;  /* 0x0001043b08003986 */ /* 0x000fe2000c101926 */
[----:B------:R-:W-:-:S02]  /*5a80*/  ISETP.GT.AND P3, PT, R3, 0x8, P0 ;  /* 0x000000080300780c */ /* 0x000fc40000764270 */
[----:B------:R-:W-:Y:S02]  /*5a90*/  F2FP.TF32.F32.PACK_B R5, R5 ;  /* 0x00000005ff05723e */ /* 0x000fe400024050ff */
[----:B------:R-:W-:Y:S01]  /*5aa0*/  ISETP.GT.AND P0, PT, R4, 0x51, PT ;  /* 0x000000510400780c */ /* 0x000fe20003f04270 */
[----:B-1----:R-:W-:Y:S01]  /*5ab0*/  FMUL R13, R66, R88 ;  /* 0x00000058420d7220 */ /* 0x002fe20000400000 */
[----:B------:R-:W-:Y:S01]  /*5ac0*/  F2FP.TF32.F32.PACK_B R71, R71 ;  /* 0x00000047ff47723e */ /* 0x000fe200024050ff */
[----:B------:R0:W-:Y:S01]  /*5ad0*/  @P4 STG.E desc[UR38][R6.64+0x120], R5 ;  /* 0x0001200506004986 */ /* 0x0001e2000c101926 */
[----:B------:R-:W-:Y:S02]  /*5ae0*/  F2FP.TF32.F32.PACK_B R73, R73 ;  /* 0x00000049ff49723e */ /* 0x000fe400024050ff */
[----:B------:R-:W-:Y:S01]  /*5af0*/  F2FP.TF32.F32.PACK_B R13, R13 ;  /* 0x0000000dff0d723e */ /* 0x000fe200024050ff */
[----:B------:R-:W-:Y:S01]  /*5b00*/  @P1 STG.E desc[UR38][R6.64+0x124], R61 ;  /* 0x0001243d06001986 */ /* 0x000fe2000c101926 */
[----:B------:R-:W-:-:S02]  /*5b10*/  ISETP.GT.AND P1, PT, R4, 0x50, PT ;  /* 0x000000500400780c */ /* 0x000fc40003f24270 */
[----:B------:R-:W-:Y:S01]  /*5b20*/  F2FP.TF32.F32.PACK_B R75, R75 ;  /* 0x0000004bff4b723e */ /* 0x000fe200024050ff */
[----:B------:R1:W-:Y:S01]  /*5b30*/  @P2 STG.E desc[UR38][R8.64+0x120], R11 ;  /* 0x0001200b08002986 */ /* 0x0003e2000c101926 */
[C---:B------:R-:W-:Y:S02]  /*5b40*/  ISETP.GT.AND P4, PT, R3.reuse, RZ, P1 ;  /* 0x000000ff0300720c */ /* 0x040fe40000f84270 */
[C---:B------:R-:W-:Y:S01]  /*5b50*/  ISETP.GT.AND P2, PT, R3.reuse, RZ, P0 ;  /* 0x000000ff0300720c */ /* 0x040fe20000744270 */
[----:B0-----:R-:W-:Y:S01]  /*5b60*/  FMUL R5, R64, R88 ;  /* 0x0000005840057220 */ /* 0x001fe20000400000 */
[C---:B------:R-:W-:Y:S01]  /*5b70*/  ISETP.GT.AND P1, PT, R3.reuse, 0x8, P1 ;  /* 0x000000080300780c */ /* 0x040fe20000f24270 */
[----:B------:R-:W-:Y:S01]  /*5b80*/  @P3 STG.E desc[UR38][R8.64+0x124], R63 ;  /* 0x0001243f08003986 */ /* 0x000fe2000c101926 */
[----:B------:R-:W-:Y:S02]  /*5b90*/  ISETP.GT.AND P3, PT, R3, 0x8, P0 ;  /* 0x000000080300780c */ /* 0x000fe40000764270 */
[----:B------:R-:W-:-:S02]  /*5ba0*/  F2FP.TF32.F32.PACK_B R5, R5 ;  /* 0x00000005ff05723e */ /* 0x000fc400024050ff */
[----:B------:R-:W-:Y:S01]  /*5bb0*/  ISETP.GT.AND P0, PT, R4, 0x59, PT ;  /* 0x000000590400780c */ /* 0x000fe20003f04270 */
[----:B-1----:R-:W-:Y:S01]  /*5bc0*/  FMUL R11, R70, R88 ;  /* 0x00000058460b7220 */ /* 0x002fe20000400000 */
[----:B------:R-:W-:Y:S01]  /*5bd0*/  F2FP.TF32.F32.PACK_B R77, R77 ;  /* 0x0000004dff4d723e */ /* 0x000fe200024050ff */
[----:B------:R0:W-:Y:S01]  /*5be0*/  @P4 STG.E desc[UR38][R6.64+0x140], R5 ;  /* 0x0001400506004986 */ /* 0x0001e2000c101926 */
[----:B------:R-:W-:Y:S02]  /*5bf0*/  F2FP.TF32.F32.PACK_B R79, R79 ;  /* 0x0000004fff4f723e */ /* 0x000fe400024050ff */
[----:B------:R-:W-:Y:S01]  /*5c00*/  F2FP.TF32.F32.PACK_B R11, R11 ;  /* 0x0000000bff0b723e */ /* 0x000fe200024050ff */
[----:B------:R-:W-:Y:S01]  /*5c10*/  @P2 STG.E desc[UR38][R6.64+0x144], R65 ;  /* 0x0001444106002986 */ /* 0x000fe2000c101926 */
[----:B------:R-:W-:Y:S02]  /*5c20*/  ISETP.GT.AND P2, PT, R4, 0x58, PT ;  /* 0x000000580400780c */ /* 0x000fe40003f44270 */
[----:B------:R-:W-:Y:S01]  /*5c30*/  F2FP.TF32.F32.PACK_B R81, R81 ;  /* 0x00000051ff51723e */ /* 0x000fe200024050ff */
[----:B------:R1:W-:Y:S01]  /*5c40*/  @P1 STG.E desc[UR38][R8.64+0x140], R13 ;  /* 0x0001400d08001986 */ /* 0x0003e2000c101926 */
[----:B------:R-:W-:-:S02]  /*5c50*/  ISETP.GT.AND P4, PT, R3, RZ, P2 ;  /* 0x000000ff0300720c */ /* 0x000fc40001784270 */
[C---:B------:R-:W-:Y:S01]  /*5c60*/  ISETP.GT.AND P1, PT, R3.reuse, RZ, P0 ;  /* 0x000000ff0300720c */ /* 0x040fe20000724270 */
[-C--:B0-----:R-:W-:Y:S01]  /*5c70*/  FMUL R5, R68, R88.reuse ;  /* 0x0000005844057220 */ /* 0x081fe20000400000 */
[C---:B------:R-:W-:Y:S01]  /*5c80*/  ISETP.GT.AND P2, PT, R3.reuse, 0x8, P2 ;  /* 0x000000080300780c */ /* 0x040fe20001744270 */
[----:B------:R-:W-:Y:S01]  /*5c90*/  @P3 STG.E desc[UR38][R8.64+0x144], R67 ;  /* 0x0001444308003986 */ /* 0x000fe2000c101926 */
[----:B------:R-:W-:Y:S02]  /*5ca0*/  ISETP.GT.AND P3, PT, R3, 0x8, P0 ;  /* 0x000000080300780c */ /* 0x000fe40000764270 */
[----:B------:R-:W-:Y:S02]  /*5cb0*/  F2FP.TF32.F32.PACK_B R5, R5 ;  /* 0x00000005ff05723e */ /* 0x000fe400024050ff */
[----:B------:R-:W-:Y:S01]  /*5cc0*/  ISETP.GT.AND P0, PT, R4, 0x61, PT ;  /* 0x000000610400780c */ /* 0x000fe20003f04270 */
[----:B-1----:R-:W-:Y:S01]  /*5cd0*/  FMUL R13, R74, R88 ;  /* 0x000000584a0d7220 */ /* 0x002fe20000400000 */
[----:B------:R-:W-:Y:S01]  /*5ce0*/  F2FP.TF32.F32.PACK_B R15, R15 ;  /* 0x0000000fff0f723e */ /* 0x000fe200024050ff */
[----:B------:R0:W-:Y:S01]  /*5cf0*/  @P4 STG.E desc[UR38][R6.64+0x160], R5 ;  /* 0x0001600506004986 */ /* 0x0001e2000c101926 */
[----:B------:R-:W-:-:S02]  /*5d00*/  F2FP.TF32.F32.PACK_B R83, R83 ;  /* 0x00000053ff53723e */ /* 0x000fc400024050ff */
        /* <DEDUP_REMOVED lines=15> */
[----:B------:R0:W-:Y:S03]  /*5e00*/  @P4 STG.E desc[UR38][R6.64+0x180], R5 ;  /* 0x0001800506004986 */ /* 0x0001e6000c101926 */
[----:B------:R-:W-:Y:S01]  /*5e10*/  F2FP.TF32.F32.PACK_B R11, R11 ;  /* 0x0000000bff0b723e */ /* 0x000fe200024050ff */
[----:B------:R-:W-:Y:S01]  /*5e20*/  @P2 STG.E desc[UR38][R6.64+0x184], R73 ;  /* 0x0001844906002986 */ /* 0x000fe2000c101926 */
[----:B------:R-:W-:-:S03]  /*5e30*/  ISETP.GT.AND P2, PT, R4, 0x68, PT ;  /* 0x000000680400780c */ /* 0x000fc60003f44270 */
[----:B------:R1:W-:Y:S01]  /*5e40*/  @P1 STG.E desc[UR38][R8.64+0x180], R13 ;  /* 0x0001800d08001986 */ /* 0x0003e2000c101926 */
[C---:B------:R-:W-:Y:S02]  /*5e50*/  ISETP.GT.AND P4, PT, R3.reuse, RZ, P2 ;  /* 0x000000ff0300720c */ /* 0x040fe40001784270 */
[C---:B------:R-:W-:Y:S01]  /*5e60*/  ISETP.GT.AND P1, PT, R3.reuse, RZ, P0 ;  /* 0x000000ff0300720c */ /* 0x040fe20000724270 */
[-C--:B0-----:R-:W-:Y:S01]  /*5e70*/  FMUL R5, R76, R88.reuse ;  /* 0x000000584c057220 */ /* 0x081fe20000400000 */
[C---:B------:R-:W-:Y:S01]  /*5e80*/  ISETP.GT.AND P2, PT, R3.reuse, 0x8, P2 ;  /* 0x000000080300780c */ /* 0x040fe20001744270 */
[----:B------:R-:W-:Y:S01]  /*5e90*/  @P3 STG.E desc[UR38][R8.64+0x184], R75 ;  /* 0x0001844b08003986 */ /* 0x000fe2000c101926 */
[----:B------:R-:W-:Y:S02]  /*5ea0*/  ISETP.GT.AND P3, PT, R4, 0x71, PT ;  /* 0x000000710400780c */ /* 0x000fe40003f64270 */
[----:B------:R-:W-:Y:S02]  /*5eb0*/  F2FP.TF32.F32.PACK_B R5, R5 ;  /* 0x00000005ff05723e */ /* 0x000fe400024050ff */
[----:B------:R-:W-:Y:S01]  /*5ec0*/  ISETP.GT.AND P0, PT, R3, 0x8, P0 ;  /* 0x000000080300780c */ /* 0x000fe20000704270 */
[----:B-1----:R-:W-:-:S02]  /*5ed0*/  FMUL R13, R80, R88 ;  /* 0x00000058500d7220 */ /* 0x002fc40000400000 */
[----:B------:R-:W-:Y:S03]  /*5ee0*/  @P4 STG.E desc[UR38][R6.64+0x1a0], R5 ;  /* 0x0001a00506004986 */ /* 0x000fe6000c101926 */
[----:B------:R-:W-:Y:S01]  /*5ef0*/  F2FP.TF32.F32.PACK_B R13, R13 ;  /* 0x0000000dff0d723e */ /* 0x000fe200024050ff */
[----:B------:R-:W-:Y:S01]  /*5f00*/  @P1 STG.E desc[UR38][R6.64+0x1a4], R77 ;  /* 0x0001a44d06001986 */ /* 0x000fe2000c101926 */
[----:B------:R-:W-:-:S03]  /*5f10*/  ISETP.GT.AND P1, PT, R4, 0x70, PT ;  /* 0x000000700400780c */ /* 0x000fc60003f24270 */
[----:B------:R0:W-:Y:S01]  /*5f20*/  @P2 STG.E desc[UR38][R8.64+0x1a0], R11 ;  /* 0x0001a00b08002986 */ /* 0x0001e2000c101926 */
[C---:B------:R-:W-:Y:S02]  /*5f30*/  ISETP.GT.AND P4, PT, R3.reuse, RZ, P1 ;  /* 0x000000ff0300720c */ /* 0x040fe40000f84270 */
[C---:B------:R-:W-:Y:S01]  /*5f40*/  ISETP.GT.AND P2, PT, R3.reuse, RZ, P3 ;  /* 0x000000ff0300720c */ /* 0x040fe20001f44270 */
[----:B------:R-:W-:Y:S01]  /*5f50*/  @P0 STG.E desc[UR38][R8.64+0x1a4], R79 ;  /* 0x0001a44f08000986 */ /* 0x000fe2000c101926 */
[C---:B------:R-:W-:Y:S02]  /*5f60*/  ISETP.GT.AND P1, PT, R3.reuse, 0x8, P1 ;  /* 0x000000080300780c */ /* 0x040fe40000f24270 */
[----:B------:R-:W-:Y:S02]  /*5f70*/  ISETP.GT.AND P0, PT, R4, 0x78, PT ;  /* 0x000000780400780c */ /* 0x000fe40003f04270 */
[----:B------:R-:W-:Y:S01]  /*5f80*/  ISETP.GT.AND P3, PT, R3, 0x8, P3 ;  /* 0x000000080300780c */ /* 0x000fe20001f64270 */
[----:B0-----:R-:W-:-:S04]  /*5f90*/  FMUL R11, R86, R88 ;  /* 0x00000058560b7220 */ /* 0x001fc80000400000 */
[----:B------:R-:W-:Y:S01]  /*5fa0*/  @P4 STG.E desc[UR38][R6.64+0x1c0], R13 ;  /* 0x0001c00d06004986 */ /* 0x000fe2000c101926 */
[----:B------:R-:W-:Y:S01]  /*5fb0*/  ISETP.GT.AND P4, PT, R4, 0x79, PT ;  /* 0x000000790400780c */ /* 0x000fe20003f84270 */
[----:B------:R-:W-:Y:S01]  /*5fc0*/  @P2 IMAD.MOV.U32 R4, RZ, RZ, R6 ;  /* 0x000000ffff042224 */ /* 0x000fe200078e0006 */
[----:B------:R-:W-:Y:S01]  /*5fd0*/  F2FP.TF32.F32.PACK_B R11, R11 ;  /* 0x0000000bff0b723e */ /* 0x000fe200024050ff */
[----:B------:R-:W-:-:S05]  /*5fe0*/  @P2 IMAD.MOV.U32 R5, RZ, RZ, R7 ;  /* 0x000000ffff052224 */ /* 0x000fca00078e0007 */
[----:B------:R0:W-:Y:S01]  /*5ff0*/  @P2 STG.E desc[UR38][R4.64+0x1c4], R81 ;  /* 0x0001c45104002986 */ /* 0x0001e2000c101926 */
[C---:B------:R-:W-:Y:S02]  /*6000*/  ISETP.GT.AND P2, PT, R3.reuse, RZ, P4 ;  /* 0x000000ff0300720c */ /* 0x040fe40002744270 */
[----:B------:R-:W-:Y:S01]  /*6010*/  ISETP.GT.AND P4, PT, R3, 0x8, P4 ;  /* 0x000000080300780c */ /* 0x000fe20002784270 */
[----:B0-----:R-:W-:Y:S02]  /*6020*/  @P1 IMAD.MOV.U32 R4, RZ, RZ, R8 ;  /* 0x000000ffff041224 */ /* 0x001fe400078e0008 */
[----:B------:R-:W-:-:S05]  /*6030*/  @P1 IMAD.MOV.U32 R5, RZ, RZ, R9 ;  /* 0x000000ffff051224 */ /* 0x000fca00078e0009 */
[----:B------:R0:W-:Y:S01]  /*6040*/  @P1 STG.E desc[UR38][R4.64+0x1c0], R15 ;  /* 0x0001c00f04001986 */ /* 0x0001e2000c101926 */
[C---:B------:R-:W-:Y:S02]  /*6050*/  ISETP.GT.AND P1, PT, R3.reuse, RZ, P0 ;  /* 0x000000ff0300720c */ /* 0x040fe40000724270 */
[----:B------:R-:W-:Y:S01]  /*6060*/  ISETP.GT.AND P0, PT, R3, 0x8, P0 ;  /* 0x000000080300780c */ /* 0x000fe20000704270 */
[----:B------:R-:W-:-:S05]  /*6070*/  FMUL R3, R84, R88 ;  /* 0x0000005854037220 */ /* 0x000fca0000400000 */
[----:B------:R-:W-:Y:S01]  /*6080*/  F2FP.TF32.F32.PACK_B R3, R3 ;  /* 0x00000003ff03723e */ /* 0x000fe200024050ff */
[----:B0-----:R-:W-:Y:S02]  /*6090*/  @P3 IMAD.MOV.U32 R4, RZ, RZ, R8 ;  /* 0x000000ffff043224 */ /* 0x001fe400078e0008 */
[----:B------:R-:W-:-:S05]  /*60a0*/  @P3 IMAD.MOV.U32 R5, RZ, RZ, R9 ;  /* 0x000000ffff053224 */ /* 0x000fca00078e0009 */
[----:B------:R0:W-:Y:S02]  /*60b0*/  @P3 STG.E desc[UR38][R4.64+0x1c4], R83 ;  /* 0x0001c45304003986 */ /* 0x0001e4000c101926 */
[----:B0-----:R-:W-:Y:S02]  /*60c0*/  @P1 IMAD.MOV.U32 R4, RZ, RZ, R6 ;  /* 0x000000ffff041224 */ /* 0x001fe400078e0006 */
[----:B------:R-:W-:-:S05]  /*60d0*/  @P1 IMAD.MOV.U32 R5, RZ, RZ, R7 ;  /* 0x000000ffff051224 */ /* 0x000fca00078e0007 */
[----:B------:R0:W-:Y:S04]  /*60e0*/  @P1 STG.E desc[UR38][R4.64+0x1e0], R3 ;  /* 0x0001e00304001986 */ /* 0x0001e8000c101926 */
[----:B------:R1:W-:Y:S01]  /*60f0*/  @P2 STG.E desc[UR38][R6.64+0x1e4], R85 ;  /* 0x0001e45506002986 */ /* 0x0003e2000c101926 */
[----:B0-----:R-:W-:Y:S02]  /*6100*/  @P0 IMAD.MOV.U32 R4, RZ, RZ, R8 ;  /* 0x000000ffff040224 */ /* 0x001fe400078e0008 */
[----:B------:R-:W-:-:S05]  /*6110*/  @P0 IMAD.MOV.U32 R5, RZ, RZ, R9 ;  /* 0x000000ffff050224 */ /* 0x000fca00078e0009 */
[----:B------:R1:W-:Y:S04]  /*6120*/  @P0 STG.E desc[UR38][R4.64+0x1e0], R11 ;  /* 0x0001e00b04000986 */ /* 0x0003e8000c101926 */
[----:B------:R1:W-:Y:S02]  /*6130*/  @P4 STG.E desc[UR38][R8.64+0x1e4], R87 ;  /* 0x0001e45708004986 */ /* 0x0003e4000c101926 */
.L_x_158:
[----:B------:R-:W-:Y:S05]  /*6140*/  BSYNC B0 ;  /* 0x0000000000007941 */ /* 0x000fea0003800000 */
.L_x_32:
[----:B------:R-:W-:Y:S01]  /*6150*/  IADD3 R16, P0, R16, UR36, RZ ;  /* 0x0000002410107c10 */ /* 0x000fe2000ff1e0ff */
[----:B------:R-:W-:Y:S01]  /*6160*/  ULDC.64 UR4, c[0x0][0x650] ;  /* 0x0001940000047ab9 */ /* 0x000fe20000000a00 */
[----:B------:R-:W-:Y:S01]  /*6170*/  PRMT R3, RZ, 0x7610, R3 ;  /* 0x00007610ff037816 */ /* 0x000fe20000000003 */
[----:B------:R-:W-:Y:S01]  /*6180*/  IMAD.MOV.U32 R100, RZ, RZ, -0x1 ;  /* 0xffffffffff647424 */ /* 0x000fe200078e00ff */
[----:B------:R-:W-:Y:S01]  /*6190*/  IADD3.X R17, R17, UR42, RZ, P0, !PT ;  /* 0x0000002a11117c10 */ /* 0x000fe200087fe4ff */
[----:B--2---:R-:W-:Y:S01]  /*61a0*/  IMAD.MOV.U32 R99, RZ, RZ, -0x1 ;  /* 0xffffffffff637424 */ /* 0x004fe200078e00ff */
[----:B------:R-:W-:-:S04]  /*61b0*/  ISETP.GE.U32.AND P0, PT, R16, UR4, PT ;  /* 0x0000000410007c0c */ /* 0x000fc8000bf06070 */
[----:B------:R-:W-:-:S13]  /*61c0*/  ISETP.GE.U32.AND.EX P0, PT, R17, UR5, PT, P0 ;  /* 0x0000000511007c0c */ /* 0x000fda000bf06100 */
[----:B------:R-:W-:Y:S05]  /*61d0*/  @P0 BRA `(.L_x_159) ;  /* 0x00000004004c0947 */ /* 0x000fea0003800000 */
[----:B01----:R-:W0:Y:S01]  /*61e0*/  LDC.64 R10, c[0x0][0x628] ;  /* 0x00018a00ff0a7b82 */ /* 0x003e220000000a00 */
[----:B----4-:R-:W1:Y:S01]  /*61f0*/  S2R R12, SR_CTAID.X ;  /* 0x00000000000c7919 */ /* 0x010e620000002500 */
[----:B---3--:R-:W-:Y:S02]  /*6200*/  IMAD.MOV.U32 R8, RZ, RZ, R16 ;  /* 0x000000ffff087224 */ /* 0x008fe400078e0010 */
[----:B------:R-:W-:Y:S01]  /*6210*/  IMAD.MOV.U32 R9, RZ, RZ, R17 ;  /* 0x000000ffff097224 */ /* 0x000fe200078e0011 */
[----:B------:R-:W2:Y:S03]  /*6220*/  S2R R20, SR_CTAID.Y ;  /* 0x0000000000147919 */ /* 0x000ea60000002600 */
[----:B------:R-:W3:Y:S08]  /*6230*/  LDC R0, c[0x0][0x630] ;  /* 0x00018c00ff007b82 */ /* 0x000ef00000000800 */
[----:B------:R-:W4:Y:S01]  /*6240*/  LDC.64 R14, c[0x0][0x620] ;  /* 0x00018800ff0e7b82 */ /* 0x000f220000000a00 */
[----:B0-----:R-:W-:-:S04]  /*6250*/  ISETP.NE.U32.AND P0, PT, R10, RZ, PT ;  /* 0x000000ff0a00720c */ /* 0x001fc80003f05070 */
[----:B------:R-:W-:-:S13]  /*6260*/  ISETP.NE.AND.EX P0, PT, R11, RZ, PT, P0 ;  /* 0x000000ff0b00720c */ /* 0x000fda0003f05300 */
[----:B-1234-:R-:W-:Y:S05]  /*6270*/  @!P0 BRA `(.L_x_160) ;  /* 0x0000000000288947 */ /* 0x01efea0003800000 */
        /* <DEDUP_REMOVED lines=10> */
.L_x_160:
[-CC-:B------:R-:W-:Y:S01]  /*6320*/  SHF.R.U64 R99, R8, R0.reuse, R9.reuse ;  /* 0x0000000008637219 */ /* 0x180fe20000001209 */
[----:B------:R-:W0:Y:S01]  /*6330*/  LDC.64 R26, c[0x0][0x640] ;  /* 0x00019000ff1a7b82 */ /* 0x000e220000000a00 */
[----:B------:R-:W-:Y:S01]  /*6340*/  SHF.R.U32.HI R0, RZ, R0, R9 ;  /* 0x00000000ff007219 */ /* 0x000fe20000011609 */
[----:B------:R-:W-:Y:S01]  /*6350*/  ULDC UR4, c[0x0][0x150] ;  /* 0x0000540000047ab9 */ /* 0x000fe20000000800 */
[----:B------:R-:W-:Y:S02]  /*6360*/  IADD3 R3, P0, RZ, -R99, RZ ;  /* 0x80000063ff037210 */ /* 0x000fe40007f1e0ff */
[----:B------:R-:W-:-:S03]  /*6370*/  I2FP.F32.U32 R7, R12 ;  /* 0x0000000c00077245 */ /* 0x000fc60000201000 */
[----:B------:R-:W1:Y:S01]  /*6380*/  LDC R6, c[0x0][0x618] ;  /* 0x00018600ff067b82 */ /* 0x000e620000000800 */
[----:B------:R-:W-:Y:S02]  /*6390*/  IMAD.X R5, RZ, RZ, ~R0, P0 ;  /* 0x000000ffff057224 */ /* 0x000fe400000e0e00 */
[----:B------:R-:W-:Y:S01]  /*63a0*/  FMUL R7, R7, UR4 ;  /* 0x0000000407077c20 */ /* 0x000fe20008400000 */
[----:B------:R-:W-:Y:S01]  /*63b0*/  ULDC UR4, c[0x0][0x154] ;  /* 0x0000550000047ab9 */ /* 0x000fe20000000800 */
[-C--:B------:R-:W-:Y:S02]  /*63c0*/  IMAD R0, R5, R14.reuse, RZ ;  /* 0x0000000e05007224 */ /* 0x080fe400078e02ff */
[C---:B------:R-:W-:Y:S01]  /*63d0*/  IMAD.WIDE.U32 R4, R3.reuse, R14, R16 ;  /* 0x0000000e03047225 */ /* 0x040fe200078e0010 */
[----:B------:R-:W2:Y:S01]  /*63e0*/  LDC R11, c[0x0][0x608] ;  /* 0x00018200ff0b7b82 */ /* 0x000ea20000000800 */
[----:B------:R-:W3:Y:S02]  /*63f0*/  F2I.U32.TRUNC.NTZ R7, R7 ;  /* 0x0000000700077305 */ /* 0x000ee4000020f000 */
[----:B------:R-:W-:-:S04]  /*6400*/  IMAD R3, R3, R15, R0 ;  /* 0x0000000f03037224 */ /* 0x000fc800078e0200 */
[----:B------:R-:W-:Y:S01]  /*6410*/  IMAD.IADD R3, R5, 0x1, R3 ;  /* 0x0000000105037824 */ /* 0x000fe200078e0203 */
[----:B------:R-:W4:Y:S01]  /*6420*/  LDC R8, c[0x0][0x658] ;  /* 0x00019600ff087b82 */ /* 0x000f220000000800 */
[----:B------:R-:W-:Y:S02]  /*6430*/  I2FP.F32.U32 R5, R20 ;  /* 0x0000001400057245 */ /* 0x000fe40000201000 */
[----:B0-----:R-:W-:-:S04]  /*6440*/  ISETP.NE.U32.AND P0, PT, R26, RZ, PT ;  /* 0x000000ff1a00720c */ /* 0x001fc80003f05070 */
[----:B------:R-:W-:Y:S01]  /*6450*/  ISETP.NE.AND.EX P0, PT, R27, RZ, PT, P0 ;  /* 0x000000ff1b00720c */ /* 0x000fe20003f05300 */
[----:B------:R-:W0:Y:S01]  /*6460*/  LDC R9, c[0x0][0x144] ;  /* 0x00005100ff097b82 */ /* 0x000e220000000800 */
[-C--:B-1----:R-:W-:Y:S01]  /*6470*/  SHF.R.U64 R13, R4, R6.reuse, R3 ;  /* 0x00000006040d7219 */ /* 0x082fe20000001203 */
[----:B---3--:R-:W-:Y:S01]  /*6480*/  IMAD.MOV R7, RZ, RZ, -R7 ;  /* 0x000000ffff077224 */ /* 0x008fe200078e0a07 */
[----:B------:R-:W-:Y:S01]  /*6490*/  SHF.R.U32.HI R0, RZ, R6, R3 ;  /* 0x00000006ff007219 */ /* 0x000fe20000011603 */
[----:B------:R-:W-:-:S04]  /*64a0*/  FMUL R6, R5, UR4 ;  /* 0x0000000405067c20 */ /* 0x000fc80008400000 */
[----:B------:R-:W1:Y:S01]  /*64b0*/  LDC R21, c[0x0][0x148] ;  /* 0x00005200ff157b82 */ /* 0x000e620000000800 */
[----:B------:R3:W0:Y:S01]  /*64c0*/  F2I.U32.TRUNC.NTZ R14, R6 ;  /* 0x00000006000e7305 */ /* 0x000622000020f000 */
[-CC-:B--2---:R-:W-:Y:S02]  /*64d0*/  SHF.R.U64 R10, R13, R11.reuse, R0.reuse ;  /* 0x0000000b0d0a7219 */ /* 0x184fe40000001200 */
[----:B------:R-:W-:-:S04]  /*64e0*/  SHF.R.U32.HI R3, RZ, R11, R0 ;  /* 0x0000000bff037219 */ /* 0x000fc80000011600 */
[----:B-----5:R-:W2:Y:S01]  /*64f0*/  LDC R24, c[0x0][0x648] ;  /* 0x00019200ff187b82 */ /* 0x020ea20000000800 */
[-CC-:B----4-:R-:W-:Y:S02]  /*6500*/  SHF.R.U64 R15, R10, R8.reuse, R3.reuse ;  /* 0x000000080a0f7219 */ /* 0x190fe40000001203 */
[----:B------:R-:W-:-:S03]  /*6510*/  SHF.R.U32.HI R5, RZ, R8, R3 ;  /* 0x00000008ff057219 */ /* 0x000fc60000011603 */
[----:B------:R-:W-:Y:S02]  /*6520*/  IMAD.MOV.U32 R4, RZ, RZ, R15 ;  /* 0x000000ffff047224 */ /* 0x000fe400078e000f */
[----:B------:R-:W4:Y:S01]  /*6530*/  LDC R28, c[0x0][0x638] ;  /* 0x00018e00ff1c7b82 */ /* 0x000f220000000800 */
[----:B0-----:R-:W-:-:S07]  /*6540*/  IMAD R25, R9, R7, R12 ;  /* 0x0000000709197224 */ /* 0x001fce00078e020c */
[----:B------:R-:W0:Y:S08]  /*6550*/  LDC R29, c[0x0][0x610] ;  /* 0x00018400ff1d7b82 */ /* 0x000e300000000800 */
[----:B------:R-:W0:Y:S01]  /*6560*/  LDC R30, c[0x0][0x600] ;  /* 0x00018000ff1e7b82 */ /* 0x000e220000000800 */
[----:B-1-3--:R-:W-:Y:S05]  /*6570*/  @!P0 BRA `(.L_x_161) ;  /* 0x0000000000288947 */ /* 0x00afea0003800000 */
[----:B------:R-:W1:Y:S02]  /*6580*/  LDC R0, c[0x0][0x64c] ;  /* 0x00019300ff007b82 */ /* 0x000e640000000800 */
[----:B-1----:R-:W-:-:S05]  /*6590*/  IADD3 R3, P0, R15, R0, RZ ;  /* 0x000000000f037210 */ /* 0x002fca0007f1e0ff */
        /* <DEDUP_REMOVED lines=8> */
.L_x_161:
[----:B------:R-:W-:Y:S01]  /*6620*/  ISETP.NE.AND P0, PT, R2, 0x1, PT ;  /* 0x000000010200780c */ /* 0x000fe20003f05270 */
[----:B------:R-:W-:Y:S01]  /*6630*/  IMAD.MOV R14, RZ, RZ, -R14 ;  /* 0x000000ffff0e7224 */ /* 0x000fe200078e0a0e */
[----:B--2---:R-:W-:Y:S02]  /*6640*/  SHF.R.U64 R0, R4, R24, R5 ;  /* 0x0000001804007219 */ /* 0x004fe40000001205 */
[----:B------:R-:W-:Y:S02]  /*6650*/  LOP3.LUT R3, R10, R97, RZ, 0xc0, !PT ;  /* 0x000000610a037212 */ /* 0x000fe400078ec0ff */
[----:B------:R-:W-:Y:S01]  /*6660*/  LOP3.LUT R6, R13, R96, RZ, 0xc0, !PT ;  /* 0x000000600d067212 */ /* 0x000fe200078ec0ff */
[----:B------:R-:W-:Y:S02]  /*6670*/  IMAD.MOV R4, RZ, RZ, -R0 ;  /* 0x000000ffff047224 */ /* 0x000fe400078e0a00 */
[----:B------:R-:W-:Y:S02]  /*6680*/  IMAD R0, R92, R0, R3 ;  /* 0x000000005c007224 */ /* 0x000fe400078e0203 */
[----:B----4-:R-:W-:-:S02]  /*6690*/  IMAD R3, R4, R28, R15 ;  /* 0x0000001c04037224 */ /* 0x010fc400078e020f */
[----:B------:R-:W-:Y:S02]  /*66a0*/  @P0 IMAD R25, R21, R14, R20 ;  /* 0x0000000e15190224 */ /* 0x000fe400078e0214 */
[----:B0-----:R-:W-:Y:S02]  /*66b0*/  IMAD R5, R3, R30, R6 ;  /* 0x0000001e03057224 */ /* 0x001fe400078e0206 */
[----:B------:R-:W-:Y:S02]  /*66c0*/  IMAD R0, R0, R29, R25 ;  /* 0x0000001d00007224 */ /* 0x000fe400078e0219 */
[----:B------:R-:W-:-:S03]  /*66d0*/  IMAD.MOV.U32 R4, RZ, RZ, 0x1 ;  /* 0x00000001ff047424 */ /* 0x000fc600078e00ff */
[----:B------:R-:W-:Y:S02]  /*66e0*/  SEL R100, R5, R0, !P0 ;  /* 0x0000000005647207 */ /* 0x000fe40004000000 */
[----:B------:R-:W-:Y:S02]  /*66f0*/  PRMT R3, R4, 0x7610, R3 ;  /* 0x0000761004037816 */ /* 0x000fe40000000003 */
[----:B------:R-:W-:-:S07]  /*6700*/  SEL R0, R0, R5, !P0 ;  /* 0x0000000500007207 */ /* 0x000fce0004000000 */
.L_x_159:
[----:B------:R-:W-:Y:S01]  /*6710*/  LOP3.LUT P0, RZ, R3, 0xff, RZ, 0xc0, !PT ;  /* 0x000000ff03ff7812 */ /* 0x000fe2000780c0ff */
[----:B------:R-:W-:Y:S01]  /*6720*/  UIMAD.WIDE.U32 UR4, UR41, -0x33333333, URZ ;  /* 0xcccccccd290478a5 */ /* 0x000fe2000f8e003f */
[----:B------:R-:W-:-:S03]  /*6730*/  IMAD.MOV.U32 R101, RZ, RZ, R0 ;  /* 0x000000ffff657224 */ /* 0x000fc600078e0000 */
[----:B------:R-:W-:-:S04]  /*6740*/  USHF.R.U32.HI UR4, URZ, 0x2, UR5 ;  /* 0x000000023f047899 */ /* 0x000fc80008011605 */
[----:B------:R-:W-:-:S04]  /*6750*/  UIMAD UR41, UR4, -0x5, UR41 ;  /* 0xfffffffb042978a4 */ /* 0x000fc8000f8e0229 */
[----:B------:R-:W-:Y:S08]  /*6760*/  @P0 BRA `(.L_x_162) ;  /* 0xffffffac00300947 */ /* 0x000ff0000383ffff */
[----:B------:R-:W-:Y:S05]  /*6770*/  EXIT ;  /* 0x000000000000794d */ /* 0x000fea0003800000 */
.L_x_7:
        /* <DEDUP_REMOVED lines=26> */
.L_x_164:
[----:B------:R-:W0:Y:S01]  /*6920*/  LDC.64 R28, c[0x0][0x640] ;  /* 0x00019000ff1c7b82 */ /* 0x000e220000000a00 */
[-CC-:B------:R-:W-:Y:S01]  /*6930*/  SHF.R.U64 R22, R14, R6.reuse, R15.reuse ;  /* 0x000000060e167219 */ /* 0x180fe2000000120f */
[----:B------:R-:W-:Y:S01]  /*6940*/  IMAD.MOV.U32 R30, RZ, RZ, 0x1 ;  /* 0x00000001ff1e7424 */ /* 0x000fe200078e00ff */
[----:B------:R-:W-:Y:S02]  /*6950*/  SHF.R.U32.HI R6, RZ, R6, R15 ;  /* 0x00000006ff067219 */ /* 0x000fe4000001160f */
[----:B------:R-:W-:-:S03]  /*6960*/  IADD3 R13, P0, RZ, -R22, RZ ;  /* 0x80000016ff0d7210 */ /* 0x000fc60007f1e0ff */
[----:B------:R-:W1:Y:S02]  /*6970*/  LDC R12, c[0x0][0x618] ;  /* 0x00018600ff0c7b82 */ /* 0x000e640000000800 */
[----:B------:R-:W-:-:S04]  /*6980*/  IMAD.X R11, RZ, RZ, ~R6, P0 ;  /* 0x000000ffff0b7224 */ /* 0x000fc800000e0e06 */
[-C--:B------:R-:W-:Y:S02]  /*6990*/  IMAD R6, R11, R24.reuse, RZ ;  /* 0x000000180b067224 */ /* 0x080fe400078e02ff */
[----:B------:R-:W2:Y:S01]  /*69a0*/  LDC R14, c[0x0][0x608] ;  /* 0x00018200ff0e7b82 */ /* 0x000ea20000000800 */
[----:B------:R-:W-:-:S04]  /*69b0*/  IMAD.WIDE.U32 R10, R13, R24, R16 ;  /* 0x000000180d0a7225 */ /* 0x000fc800078e0010 */
[----:B------:R-:W-:-:S03]  /*69c0*/  IMAD R13, R13, R25, R6 ;  /* 0x000000190d0d7224 */ /* 0x000fc600078e0206 */
[----:B------:R-:W3:Y:S01]  /*69d0*/  LDC R27, c[0x0][0x658] ;  /* 0x00019600ff1b7b82 */ /* 0x000ee20000000800 */
[----:B------:R-:W-:Y:S01]  /*69e0*/  IMAD.IADD R11, R11, 0x1, R13 ;  /* 0x000000010b0b7824 */ /* 0x000fe200078e020d */
[----:B0-----:R-:W-:-:S04]  /*69f0*/  ISETP.NE.U32.AND P0, PT, R28, RZ, PT ;  /* 0x000000ff1c00720c */ /* 0x001fc80003f05070 */
[----:B------:R-:W-:Y:S02]  /*6a00*/  ISETP.NE.AND.EX P0, PT, R29, RZ, PT, P0 ;  /* 0x000000ff1d00720c */ /* 0x000fe40003f05300 */
[----:B------:R-:W0:Y:S01]  /*6a10*/  LDC R24, c[0x0][0x600] ;  /* 0x00018000ff187b82 */ /* 0x000e220000000800 */
[-CC-:B-1----:R-:W-:Y:S01]  /*6a20*/  SHF.R.U64 R8, R10, R12.reuse, R11.reuse ;  /* 0x0000000c0a087219 */ /* 0x182fe2000000120b */
[----:B------:R-:W-:Y:S01]  /*6a30*/  IMAD.MOV.U32 R10, RZ, RZ, -0x1 ;  /* 0xffffffffff0a7424 */ /* 0x000fe200078e00ff */
[----:B------:R-:W-:-:S05]  /*6a40*/  SHF.R.U32.HI R11, RZ, R12, R11 ;  /* 0x0000000cff0b7219 */ /* 0x000fca000001160b */
[----:B------:R-:W1:Y:S01]  /*6a50*/  LDC R25, c[0x0][0x648] ;  /* 0x00019200ff197b82 */ /* 0x000e620000000800 */
[-CC-:B--2---:R-:W-:Y:S02]  /*6a60*/  SHF.R.U64 R21, R8, R14.reuse, R11.reuse ;  /* 0x0000000e08157219 */ /* 0x184fe4000000120b */
[----:B------:R-:W-:-:S05]  /*6a70*/  SHF.R.U32.HI R6, RZ, R14, R11 ;  /* 0x0000000eff067219 */ /* 0x000fca000001160b */
[----:B------:R-:W2:Y:S01]  /*6a80*/  LDC R26, c[0x0][0x638] ;  /* 0x00018e00ff1a7b82 */ /* 0x000ea20000000800 */
[-C--:B---3--:R-:W-:Y:S02]  /*6a90*/  SHF.L.U32 R10, R10, R27.reuse, RZ ;  /* 0x0000001b0a0a7219 */ /* 0x088fe400000006ff */
[-CC-:B------:R-:W-:Y:S02]  /*6aa0*/  SHF.R.U64 R23, R21, R27.reuse, R6.reuse ;  /* 0x0000001b15177219 */ /* 0x180fe40000001206 */
[----:B------:R-:W-:Y:S02]  /*6ab0*/  LOP3.LUT R32, RZ, R10, RZ, 0x33, !PT ;  /* 0x0000000aff207212 */ /* 0x000fe400078e33ff */
[----:B------:R-:W-:Y:S01]  /*6ac0*/  SHF.R.U32.HI R11, RZ, R27, R6 ;  /* 0x0000001bff0b7219 */ /* 0x000fe20000011606 */
[----:B------:R-:W3:Y:S01]  /*6ad0*/  LDC R31, c[0x0][0x610] ;  /* 0x00018400ff1f7b82 */ /* 0x000ee20000000800 */
[----:B------:R-:W-:Y:S01]  /*6ae0*/  IMAD.MOV.U32 R10, RZ, RZ, R23 ;  /* 0x000000ffff0a7224 */ /* 0x000fe200078e0017 */
[----:B------:R-:W-:Y:S06]  /*6af0*/  @!P0 BRA `(.L_x_165) ;  /* 0x0000000000288947 */ /* 0x000fec0003800000 */
        /* <DEDUP_REMOVED lines=10> */
.L_x_165:
[----:B------:R-:W-:Y:S02]  /*6ba0*/  ISETP.NE.AND P0, PT, R2, 0x1, PT ;  /* 0x000000010200780c */ /* 0x000fe40003f05270 */
[----:B-1----:R-:W-:Y:S01]  /*6bb0*/  SHF.R.U64 R6, R10, R25, R11 ;  /* 0x000000190a067219 */ /* 0x002fe2000000120b */
[----:B0-----:R-:W-:Y:S01]  /*6bc0*/  VIADD R11, R24, 0xffffffff ;  /* 0xffffffff180b7836 */ /* 0x001fe20000000000 */
[----:B------:R-:W-:Y:S02]  /*6bd0*/  SHF.L.U32 R30, R30, R27, RZ ;  /* 0x0000001b1e1e7219 */ /* 0x000fe400000006ff */
[----:B------:R-:W-:Y:S01]  /*6be0*/  LOP3.LUT R5, R21, R32, RZ, 0xc0, !PT ;  /* 0x0000002015057212 */ /* 0x000fe200078ec0ff */
[----:B------:R-:W-:-:S04]  /*6bf0*/  IMAD.MOV R10, RZ, RZ, -R6 ;  /* 0x000000ffff0a7224 */ /* 0x000fc800078e0a06 */
[----:B------:R-:W-:Y:S01]  /*6c00*/  IMAD R6, R30, R6, R5 ;  /* 0x000000061e067224 */ /* 0x000fe200078e0205 */
[----:B------:R-:W-:Y:S01]  /*6c10*/  LOP3.LUT R5, R8, R11, RZ, 0xc0, !PT ;  /* 0x0000000b08057212 */ /* 0x000fe200078ec0ff */
[----:B------:R-:W-:Y:S02]  /*6c20*/  @P0 IMAD R7, R9, R20, R4 ;  /* 0x0000001409070224 */ /* 0x000fe400078e0204 */
[----:B--2---:R-:W-:Y:S02]  /*6c30*/  IMAD R4, R10, R26, R23 ;  /* 0x0000001a0a047224 */ /* 0x004fe400078e0217 */
[----:B---3--:R-:W-:Y:S02]  /*6c40*/  IMAD R7, R6, R31, R7 ;  /* 0x0000001f06077224 */ /* 0x008fe400078e0207 */
[----:B------:R-:W-:Y:S02]  /*6c50*/  IMAD R4, R4, R24, R5 ;  /* 0x0000001804047224 */ /* 0x000fe400078e0205 */
[----:B------:R-:W-:-:S02]  /*6c60*/  IMAD.MOV.U32 R8, RZ, RZ, 0x1 ;  /* 0x00000001ff087424 */ /* 0x000fc400078e00ff */
[----:B------:R-:W-:Y:S01]  /*6c70*/  IMAD.MOV.U32 R6, RZ, RZ, R22 ;  /* 0x000000ffff067224 */ /* 0x000fe200078e0016 */
[----:B------:R-:W-:Y:S02]  /*6c80*/  SEL R19, R4, R7, !P0 ;  /* 0x0000000704137207 */ /* 0x000fe40004000000 */
[----:B------:R-:W-:-:S07]  /*6c90*/  SEL R21, R7, R4, !P0 ;  /* 0x0000000407157207 */ /* 0x000fce0004000000 */
.L_x_163:
[----:B------:R-:W-:-:S08]  /*6ca0*/  NOP ;  /* 0x0000000000007918 */ /* 0x000fd00000000000 */
[----:B------:R-:W0:-:S00]  /*6cb0*/  USETMAXREG.DEALLOC.CTAPOOL 0x28 ;  /* 0x00000028000079c8 */ /* 0x000e0000080e0500 */
[----:B0-----:R-:W-:-:S13]  /*6cc0*/  ISETP.NE.AND P0, PT, R3, RZ, PT ;  /* 0x000000ff0300720c */ /* 0x001fda0003f05270 */
[----:B------:R-:W-:Y:S05]  /*6cd0*/  @P0 EXIT ;  /* 0x000000000000094d */ /* 0x000fea0003800000 */
[----:B------:R-:W-:Y:S01]  /*6ce0*/  LOP3.LUT P0, RZ, R8, 0xff, RZ, 0xc0, !PT ;  /* 0x000000ff08ff7812 */ /* 0x000fe2000780c0ff */
[----:B------:R-:W-:Y:S02]  /*6cf0*/  IMAD.MOV.U32 R3, RZ, RZ, 0x1 ;  /* 0x00000001ff037424 */ /* 0x000fe400078e00ff */
[----:B------:R-:W-:-:S10]  /*6d00*/  IMAD.MOV.U32 R8, RZ, RZ, RZ ;  /* 0x000000ffff087224 */ /* 0x000fd400078e00ff */
[----:B------:R-:W-:Y:S05]  /*6d10*/  @!P0 BRA `(.L_x_166) ;  /* 0x0000000c00248947 */ /* 0x000fea0003800000 */
[----:B------:R-:W0:Y:S01]  /*6d20*/  LDC R3, c[0x0][0x28c] ;  /* 0x0000a300ff037b82 */ /* 0x000e220000000800 */
[----:B------:R-:W-:Y:S01]  /*6d30*/  ULDC UR5, c[0x0][0x658] ;  /* 0x0001960000057ab9 */ /* 0x000fe20000000800 */
[----:B------:R-:W-:Y:S01]  /*6d40*/  UMOV UR6, 0xffffffff ;  /* 0xffffffff00067882 */ /* 0x000fe20000000000 */
[----:B------:R-:W-:Y:S01]  /*6d50*/  BSSY B0, `(.L_x_166) ;  /* 0x00000c5000007945 */ /* 0x000fe20003800000 */
[----:B------:R-:W-:Y:S01]  /*6d60*/  USHF.L.U32 UR6, UR6, UR5, URZ ;  /* 0x0000000506067299 */ /* 0x000fe2000800063f */
[----:B------:R-:W-:Y:S01]  /*6d70*/  IMAD.MOV.U32 R10, RZ, RZ, 0x1 ;  /* 0x00000001ff0a7424 */ /* 0x000fe200078e00ff */
[----:B------:R-:W-:Y:S01]  /*6d80*/  LOP3.LUT R9, R18, 0x2, RZ, 0xfc, !PT ;  /* 0x0000000212097812 */ /* 0x000fe200078efcff */
[----:B------:R-:W-:Y:S01]  /*6d90*/  IMAD.MOV.U32 R8, RZ, RZ, RZ ;  /* 0x000000ffff087224 */ /* 0x000fe200078e00ff */
[----:B------:R-:W1:Y:S01]  /*6da0*/  S2UR UR8, SR_CgaCtaId ;  /* 0x00000000000879c3 */ /* 0x000e620000008800 */
[----:B------:R-:W-:Y:S01]  /*6db0*/  ULDC UR4, c[0x0][0x600] ;  /* 0x0001800000047ab9 */ /* 0x000fe20000000800 */
[----:B------:R-:W-:Y:S01]  /*6dc0*/  UMOV UR7, 0x1 ;  /* 0x0000000100077882 */ /* 0x000fe20000000000 */
[----:B------:R-:W-:-:S02]  /*6dd0*/  UIADD3 UR15, UR4, -0x1, URZ ;  /* 0xffffffff040f7890 */ /* 0x000fc4000fffe03f */
[----:B------:R-:W-:Y:S02]  /*6de0*/  USHF.L.U32 UR17, UR7, UR5, URZ ;  /* 0x0000000507117299 */ /* 0x000fe4000800063f */
[----:B------:R-:W-:Y:S01]  /*6df0*/  ULOP3.LUT UR16, URZ, UR6, URZ, 0x33, !UPT ;  /* 0x000000063f107292 */ /* 0x000fe2000f8e333f */
[----:B------:R-:W-:Y:S01]  /*6e00*/  ULDC.64 UR20, c[0x0][0x198] ;  /* 0x0000660000147ab9 */ /* 0x000fe20000000a00 */
[----:B0-----:R-:W-:-:S05]  /*6e10*/  VIADD R3, R3, 0x1f ;  /* 0x0000001f03037836 */ /* 0x001fca0000000000 */
[----:B------:R-:W-:Y:S01]  /*6e20*/  SHF.R.S32.HI R4, RZ, 0x1f, R3 ;  /* 0x0000001fff047819 */ /* 0x000fe20000011403 */
[----:B-1----:R-:W-:-:S03]  /*6e30*/  IMAD.U32 R12, RZ, RZ, UR8 ;  /* 0x00000008ff0c7e24 */ /* 0x002fc6000f8e00ff */
[----:B------:R-:W-:Y:S01]  /*6e40*/  LEA.HI R4, R4, R3, RZ, 0x5 ;  /* 0x0000000304047211 */ /* 0x000fe200078f28ff */
[----:B------:R-:W-:-:S03]  /*6e50*/  IMAD.MOV.U32 R3, RZ, RZ, 0x1 ;  /* 0x00000001ff037424 */ /* 0x000fc600078e00ff */
[----:B------:R-:W-:-:S05]  /*6e60*/  SHF.R.S32.HI R11, RZ, 0x5, R4 ;  /* 0x00000005ff0b7819 */ /* 0x000fca0000011404 */
[----:B------:R-:W-:-:S07]  /*6e70*/  VIADD R13, R11, 0x1 ;  /* 0x000000010b0d7836 */ /* 0x000fce0000000000 */
.L_x_177:
[----:B------:R-:W-:-:S03]  /*6e80*/  UMOV UR4, 0xffffffff ;  /* 0xffffffff00047882 */ /* 0x000fc60000000000 */
[----:B------:R-:W-:Y:S05]  /*6e90*/  BRA.DIV UR4, `(.L_x_167) ;  /* 0x0000000e04d07947 */ /* 0x000fea000b800000 */
[----:B------:R-:W-:-:S13]  /*6ea0*/  ELECT P6, URZ, PT ;  /* 0x00000000003f782f */ /* 0x000fda00038c0000 */
.L_x_189:
[----:B------:R-:W0:Y:S01]  /*6eb0*/  LDC R4, c[0x0][0x28c] ;  /* 0x0000a300ff047b82 */ /* 0x000e220000000800 */
[----:B------:R-:W-:Y:S01]  /*6ec0*/  BSSY B1, `(.L_x_168) ;  /* 0x000003b000017945 */ /* 0x000fe20003800000 */
[----:B0-----:R-:W-:-:S13]  /*6ed0*/  ISETP.LT.OR P6, PT, R4, 0x1, !P6 ;  /* 0x000000010400780c */ /* 0x001fda00077c1670 */
[----:B------:R-:W-:Y:S05]  /*6ee0*/  @P6 BRA `(.L_x_169) ;  /* 0x0000000000e06947 */ /* 0x000fea0003800000 */
[----:B------:R-:W-:Y:S02]  /*6ef0*/  IMAD R21, R21, 0x2, R12 ;  /* 0x0000000215157824 */ /* 0x000fe400078e020c */
[----:B------:R-:W-:Y:S02]  /*6f00*/  IMAD.SHL.U32 R19, R19, 0x80, RZ ;  /* 0x0000008013137824 */ /* 0x000fe400078e00ff */
[----:B------:R-:W-:Y:S02]  /*6f10*/  IMAD.MOV.U32 R22, RZ, RZ, RZ ;  /* 0x000000ffff167224 */ /* 0x000fe400078e00ff */
[----:B------:R-:W-:Y:S02]  /*6f20*/  IMAD.MOV.U32 R4, RZ, RZ, R13 ;  /* 0x000000ffff047224 */ /* 0x000fe400078e000d */
[----:B------:R-:W-:Y:S02]  /*6f30*/  IMAD.MOV.U32 R5, RZ, RZ, R3 ;  /* 0x000000ffff057224 */ /* 0x000fe400078e0003 */
[----:B------:R-:W-:-:S02]  /*6f40*/  IMAD.MOV.U32 R7, RZ, RZ, R8 ;  /* 0x000000ffff077224 */ /* 0x000fc400078e0008 */
[----:B------:R-:W-:-:S07]  /*6f50*/  IMAD.SHL.U32 R21, R21, 0x40, RZ ;  /* 0x0000004015157824 */ /* 0x000fce00078e00ff */
.L_x_172:
[----:B------:R-:W0:Y:S01]  /*6f60*/  S2UR UR4, SR_CgaCtaId ;  /* 0x00000000000479c3 */ /* 0x000e220000008800 */
[----:B------:R-:W-:Y:S02]  /*6f70*/  MOV R15, 0x400 ;  /* 0x00000400000f7802 */ /* 0x000fe40000000f00 */
[----:B------:R-:W-:Y:S02]  /*6f80*/  SHF.L.U32 R14, R5, 0x1f, RZ ;  /* 0x0000001f050e7819 */ /* 0x000fe400000006ff */
[----:B------:R-:W-:Y:S01]  /*6f90*/  ISETP.NE.AND P1, PT, R0, RZ, PT ;  /* 0x000000ff0000720c */ /* 0x000fe20003f25270 */
[----:B0-----:R-:W-:-:S05]  /*6fa0*/  IMAD.U32 R12, RZ, RZ, UR4 ;  /* 0x00000004ff0c7e24 */ /* 0x001fca000f8e00ff */
[----:B------:R-:W-:-:S07]  /*6fb0*/  LEA R20, R12, R15, 0x18 ;  /* 0x0000000f0c147211 */ /* 0x000fce00078ec0ff */
[----:B------:R-:W0:Y:S01]  /*6fc0*/  @!P1 LDC R15, c[0x0][0x500] ;  /* 0x00014000ff0f9b82 */ /* 0x000e220000000800 */
[----:B------:R-:W-:-:S04]  /*6fd0*/  IMAD R23, R7, 0x8, R20 ;  /* 0x0000000807177824 */ /* 0x000fc800078e0214 */
[----:B------:R-:W1:Y:S02]  /*6fe0*/  SYNCS.PHASECHK.TRANS64.TRYWAIT P0, [R23+URZ+0x28], R14 ;  /* 0x0000280e170075a7 */ /* 0x000e64000800017f */
[----:B-1----:R-:W-:Y:S05]  /*6ff0*/  @!P0 BRA `(.L_x_170) ;  /* 0x0000000c00988947 */ /* 0x002fea0003800000 */
.L_x_190:
[----:B-1----:R-:W-:Y:S01]  /*7000*/  PRMT R14, R9, 0x9910, RZ ;  /* 0x00009910090e7816 */ /* 0x002fe200000000ff */
[----:B0-----:R0:W-:Y:S03]  /*7010*/  @!P1 SYNCS.ARRIVE.TRANS64 RZ, [R23+URZ], R15 ;  /* 0x0000000f17ff99a7 */ /* 0x0011e6000800003f */
[----:B------:R-:W-:-:S13]  /*7020*/  ISETP.NE.AND P0, PT, R14, 0x2, PT ;  /* 0x000000020e00780c */ /* 0x000fda0003f05270 */
[----:B0-----:R-:W-:Y:S05]  /*7030*/  @P0 BRA `(.L_x_171) ;  /* 0x0000000000040947 */ /* 0x001fea0003800000 */
[----:B------:R-:W-:Y:S01]  /*7040*/  BPT.TRAP 0x1 ;  /* 0x000000040000795c */ /* 0x000fe20000300000 */
.L_x_171:
[----:B------:R-:W-:Y:S01]  /*7050*/  IMAD R14, R7, 0x2, R12 ;  /* 0x00000002070e7824 */ /* 0x000fe200078e020c */
[----:B------:R-:W-:Y:S01]  /*7060*/  R2UR UR9, R23 ;  /* 0x00000000170972ca */ /* 0x000fe200000e0000 */
[----:B------:R-:W-:Y:S01]  /*7070*/  VIADD R4, R4, 0xffffffff ;  /* 0xffffffff04047836 */ /* 0x000fe20000000000 */
[----:B------:R-:W-:Y:S01]  /*7080*/  UIADD3 UR4, UP0, UR20, 0xf0, URZ ;  /* 0x000000f014047890 */ /* 0x000fe2000ff1e03f */
[----:B------:R-:W-:Y:S01]  /*7090*/  IMAD.SHL.U32 R14, R14, 0x800, RZ ;  /* 0x000008000e0e7824 */ /* 0x000fe200078e00ff */
[----:B------:R-:W-:Y:S01]  /*70a0*/  R2UR UR11, R21 ;  /* 0x00000000150b72ca */ /* 0x000fe200000e0000 */
[----:B------:R-:W-:Y:S01]  /*70b0*/  UIADD3 UR22, UP1, UR20, 0x1f0, URZ ;  /* 0x000001f014167890 */ /* 0x000fe2000ff3e03f */
[----:B------:R-:W-:Y:S01]  /*70c0*/  R2UR UR10, R22 ;  /* 0x00000000160a72ca */ /* 0x000fe200000e0000 */
[--C-:B------:R-:W-:Y:S01]  /*70d0*/  IMAD R14, R14, 0x4, R20.reuse ;  /* 0x000000040e0e7824 */ /* 0x100fe200078e0214 */
[----:B------:R-:W-:Y:S01]  /*70e0*/  R2UR UR12, R6 ;  /* 0x00000000060c72ca */ /* 0x000fe200000e0000 */
[----:B------:R-:W-:Y:S01]  /*70f0*/  IMAD R20, R7, 0x4000, R20 ;  /* 0x0000400007147824 */ /* 0x000fe200078e0214 */
[----:B------:R-:W-:Y:S01]  /*7100*/  R2UR UR18, R19 ;  /* 0x00000000131272ca */ /* 0x000fe200000e0000 */
[----:B------:R-:W-:Y:S01]  /*7110*/  VIADD R7, R7, 0x1 ;  /* 0x0000000107077836 */ /* 0x000fe20000000000 */
[----:B------:R-:W-:Y:S01]  /*7120*/  R2UR UR5, R14 ;  /* 0x000000000e0572ca */ /* 0x000fe200000e0000 */
[----:B------:R-:W-:Y:S01]  /*7130*/  UIADD3.X UR23, URZ, UR21, URZ, UP1, !UPT ;  /* 0x000000153f177290 */ /* 0x000fe20008ffe43f */
[----:B------:R-:W-:Y:S01]  /*7140*/  R2UR UR8, R20 ;  /* 0x00000000140872ca */ /* 0x000fe200000e0000 */
[----:B------:R-:W-:Y:S01]  /*7150*/  UMOV UR19, 0x30000 ;  /* 0x0003000000137882 */ /* 0x000fe20000000000 */
[----:B------:R-:W-:Y:S01]  /*7160*/  ISETP.GT.AND P1, PT, R4, 0x1, PT ;  /* 0x000000010400780c */ /* 0x000fe20003f24270 */
[----:B------:R-:W-:Y:S01]  /*7170*/  UMOV UR6, 0x0 ;  /* 0x0000000000067882 */ /* 0x000fe20000000000 */
[----:B------:R-:W-:Y:S01]  /*7180*/  UMOV UR7, 0x10000000 ;  /* 0x1000000000077882 */ /* 0x000fe20000000000 */
[----:B------:R-:W-:Y:S01]  /*7190*/  ISETP.NE.AND P0, PT, R7, 0x5, PT ;  /* 0x000000050700780c */ /* 0x000fe20003f05270 */
[----:B------:R-:W-:-:S03]  /*71a0*/  VIADD R22, R22, 0x20 ;  /* 0x0000002016167836 */ /* 0x000fc60000000000 */
[----:B------:R-:W-:Y:S02]  /*71b0*/  SEL R14, RZ, 0x1, P0 ;  /* 0x00000001ff0e7807 */ /* 0x000fe40000000000 */
[----:B------:R-:W-:Y:S01]  /*71c0*/  UIADD3 UR13, UR5, 0x100, URZ ;  /* 0x00000100050d7890 */ /* 0x000fe2000fffe03f */
[----:B------:R-:W-:Y:S01]  /*71d0*/  SEL R7, R7, RZ, P0 ;  /* 0x000000ff07077207 */ /* 0x000fe20000000000 */
[----:B------:R-:W-:Y:S01]  /*71e0*/  UIADD3.X UR5, URZ, UR21, URZ, UP0, !UPT ;  /* 0x000000153f057290 */ /* 0x000fe200087fe43f */
[----:B------:R-:W-:Y:S01]  /*71f0*/  LOP3.LUT R5, R5, R14, RZ, 0x3c, !PT ;  /* 0x0000000e05057212 */ /* 0x000fe200078e3cff */
[----:B------:R-:W-:-:S03]  /*7200*/  UIADD3 UR14, UR8, 0x14100, URZ ;  /* 0x00014100080e7890 */ /* 0x000fc6000fffe03f */
[----:B------:R-:W-:-:S04]  /*7210*/  UMOV UR8, UR13 ;  /* 0x0000000d00087c82 */ /* 0x000fc80008000000 */
[----:B------:R0:W-:Y:S02]  /*7220*/  UTMALDG.3D.MULTICAST [UR8], [UR4], UR19, desc[UR6] ;  /* 0x00000608040073b4 */ /* 0x0001e40008011813 */
[----:B0-----:R-:W-:Y:S01]  /*7230*/  UMOV UR8, UR14 ;  /* 0x0000000e00087c82 */ /* 0x001fe20008000000 */
[----:B------:R-:W-:Y:S02]  /*7240*/  UMOV UR11, UR18 ;  /* 0x00000012000b7c82 */ /* 0x000fe40008000000 */
[----:B------:R0:W-:Y:S02]  /*7250*/  UTMALDG.3D [UR8], [UR22], desc[UR6] ;  /* 0x00000608160075b4 */ /* 0x0001e40008011000 */
[----:B0-----:R-:W-:Y:S05]  /*7260*/  @P1 BRA `(.L_x_172) ;  /* 0xfffffffc003c1947 */ /* 0x001fea000383ffff */
.L_x_169:
[----:B------:R-:W-:Y:S05]  /*7270*/  BSYNC B1 ;  /* 0x0000000000017941 */ /* 0x000fea0003800000 */
.L_x_168:
[----:B------:R-:W-:Y:S01]  /*7280*/  LOP3.LUT P1, RZ, R10, 0xff, RZ, 0xc0, !PT ;  /* 0x000000ff0aff7812 */ /* 0x000fe2000782c0ff */
[C---:B------:R-:W-:Y:S01]  /*7290*/  IMAD.IADD R7, R11.reuse, 0x1, R8 ;  /* 0x000000010b077824 */ /* 0x040fe200078e0208 */
[----:B------:R-:W-:Y:S01]  /*72a0*/  ULDC.64 UR4, c[0x0][0x650] ;  /* 0x0001940000047ab9 */ /* 0x000fe20000000a00 */
[----:B------:R-:W-:Y:S01]  /*72b0*/  ISETP.GE.U32.AND P2, PT, R11, 0x5, PT ;  /* 0x000000050b00780c */ /* 0x000fe20003f46070 */
[----:B------:R-:W-:Y:S01]  /*72c0*/  BSSY B1, `(.L_x_173) ;  /* 0x000006b000017945 */ /* 0x000fe20003800000 */
[----:B------:R-:W-:Y:S01]  /*72d0*/  IMAD.MOV.U32 R21, RZ, RZ, -0x1 ;  /* 0xffffffffff157424 */ /* 0x000fe200078e00ff */
[----:B------:R-:W-:Y:S01]  /*72e0*/  ISETP.GT.U32.AND P0, PT, R7, 0x4, PT ;  /* 0x000000040700780c */ /* 0x000fe20003f04070 */
[----:B------:R-:W-:Y:S01]  /*72f0*/  IMAD.MOV.U32 R19, RZ, RZ, -0x1 ;  /* 0xffffffffff137424 */ /* 0x000fe200078e00ff */
[----:B------:R-:W-:Y:S02]  /*7300*/  PRMT R10, RZ, 0x7610, R10 ;  /* 0x00007610ff0a7816 */ /* 0x000fe4000000000a */
[----:B------:R-:W-:-:S03]  /*7310*/  ISETP.LT.U32.AND P0, PT, R11, 0x5, P0 ;  /* 0x000000050b00780c */ /* 0x000fc60000701070 */
[----:B------:R-:W0:Y:S01]  /*7320*/  @P1 S2R R12, SR_CgaCtaId ;  /* 0x00000000000c1919 */ /* 0x000e220000008800 */
[----:B------:R-:W-:-:S04]  /*7330*/  @P1 MOV R5, 0x400 ;  /* 0x0000040000051802 */ /* 0x000fc80000000f00 */
[----:B0-----:R-:W-:Y:S01]  /*7340*/  @P1 LEA R6, R12, R5, 0x18 ;  /* 0x000000050c061211 */ /* 0x001fe200078ec0ff */
[----:B------:R-:W-:Y:S01]  /*7350*/  IMAD.WIDE.U32 R4, R7, -0x33333333, RZ ;  /* 0xcccccccd07047825 */ /* 0x000fe200078e00ff */
[----:B------:R-:W-:Y:S02]  /*7360*/  SEL R4, RZ, 0x1, !P0 ;  /* 0x00000001ff047807 */ /* 0x000fe40004000000 */
[----:B------:R0:W-:Y:S01]  /*7370*/  @P1 SYNCS.ARRIVE.TRANS64.A1T0 RZ, [R6+URZ+0x68], RZ ;  /* 0x000068ff06ff19a7 */ /* 0x0001e2000810003f */
[----:B------:R-:W-:Y:S02]  /*7380*/  IADD3 R16, P1, R16, UR36, RZ ;  /* 0x0000002410107c10 */ /* 0x000fe4000ff3e0ff */
[----:B------:R-:W-:Y:S02]  /*7390*/  LOP3.LUT R3, R3, R4, RZ, 0x3c, !PT ;  /* 0x0000000403037212 */ /* 0x000fe400078e3cff */
[----:B------:R-:W-:Y:S02]  /*73a0*/  IADD3.X R17, R17, UR42, RZ, P1, !PT ;  /* 0x0000002a11117c10 */ /* 0x000fe40008ffe4ff */
[----:B------:R-:W-:-:S02]  /*73b0*/  ISETP.GE.U32.AND P0, PT, R16, UR4, PT ;  /* 0x0000000410007c0c */ /* 0x000fc4000bf06070 */
[----:B0-----:R-:W-:Y:S02]  /*73c0*/  SHF.R.U32.HI R6, RZ, 0x2, R5 ;  /* 0x00000002ff067819 */ /* 0x001fe40000011605 */
[----:B------:R-:W-:Y:S02]  /*73d0*/  ISETP.GE.U32.AND.EX P0, PT, R17, UR5, PT, P0 ;  /* 0x0000000511007c0c */ /* 0x000fe4000bf06100 */
[----:B------:R-:W-:Y:S01]  /*73e0*/  @P2 LOP3.LUT R3, R3, 0x1, R6, 0x78, !PT ;  /* 0x0000000103032812 */ /* 0x000fe200078e7806 */
[----:B------:R-:W-:Y:S01]  /*73f0*/  IMAD R8, R6, -0x5, R7 ;  /* 0xfffffffb06087824 */ /* 0x000fe200078e0207 */
[----:B------:R-:W-:Y:S01]  /*7400*/  PRMT R4, RZ, 0x7610, R4 ;  /* 0x00007610ff047816 */ /* 0x000fe20000000004 */
[----:B------:R-:W-:-:S08]  /*7410*/  IMAD.MOV.U32 R6, RZ, RZ, -0x1 ;  /* 0xffffffffff067424 */ /* 0x000fd000078e00ff */
[----:B------:R-:W-:Y:S05]  /*7420*/  @P0 BRA `(.L_x_174) ;  /* 0x0000000400500947 */ /* 0x000fea0003800000 */
[----:B------:R-:W0:Y:S01]  /*7430*/  S2R R19, SR_CTAID.X ;  /* 0x0000000000137919 */ /* 0x000e220000002500 */
[----:B------:R-:W-:Y:S01]  /*7440*/  ULDC.64 UR4, c[0x0][0x628] ;  /* 0x00018a0000047ab9 */ /* 0x000fe20000000a00 */
[----:B------:R-:W1:Y:S01]  /*7450*/  LDC R20, c[0x0][0x144] ;  /* 0x00005100ff147b82 */ /* 0x000e620000000800 */
[----:B------:R-:W-:Y:S01]  /*7460*/  ISETP.NE.U32.AND P0, PT, RZ, UR4, PT ;  /* 0x00000004ff007c0c */ /* 0x000fe2000bf05070 */
[----:B------:R-:W2:Y:S01]  /*7470*/  S2R R14, SR_CTAID.Y ;  /* 0x00000000000e7919 */ /* 0x000ea20000002600 */
[----:B------:R-:W-:Y:S01]  /*7480*/  ULDC UR7, c[0x0][0x630] ;  /* 0x00018c0000077ab9 */ /* 0x000fe20000000800 */
[----:B------:R-:W-:Y:S01]  /*7490*/  ULDC UR8, c[0x0][0x150] ;  /* 0x0000540000087ab9 */ /* 0x000fe20000000800 */
[----:B------:R-:W-:Y:S01]  /*74a0*/  ISETP.NE.AND.EX P0, PT, RZ, UR5, PT, P0 ;  /* 0x00000005ff007c0c */ /* 0x000fe2000bf05300 */
[----:B------:R-:W-:Y:S02]  /*74b0*/  IMAD.MOV.U32 R4, RZ, RZ, R16 ;  /* 0x000000ffff047224 */ /* 0x000fe400078e0010 */
[----:B------:R-:W-:Y:S01]  /*74c0*/  IMAD.MOV.U32 R5, RZ, RZ, R17 ;  /* 0x000000ffff057224 */ /* 0x000fe200078e0011 */
[----:B0-----:R-:W-:-:S09]  /*74d0*/  I2FP.F32.U32 R21, R19 ;  /* 0x0000001300157245 */ /* 0x001fd20000201000 */
[----:B------:R-:W-:Y:S05]  /*74e0*/  @!P0 BRA `(.L_x_175) ;  /* 0x0000000000288947 */ /* 0x000fea0003800000 */
[----:B------:R-:W-:Y:S02]  /*74f0*/  ULDC UR6, c[0x0][0x634] ;  /* 0x00018d0000067ab9 */ /* 0x000fe40000000800 */
[----:B------:R-:W-:-:S05]  /*7500*/  IADD3 R5, P0, R16, UR6, RZ ;  /* 0x0000000610057c10 */ /* 0x000fca000ff1e0ff */
[----:B------:R-:W-:-:S04]  /*7510*/  IMAD.X R15, RZ, RZ, R17, P0 ;  /* 0x000000ffff0f7224 */ /* 0x000fc800000e0611 */
[----:B------:R-:W-:-:S04]  /*7520*/  IMAD.WIDE.U32 R6, R15, UR4, RZ ;  /* 0x000000040f067c25 */ /* 0x000fc8000f8e00ff */
[----:B------:R-:W-:-:S04]  /*7530*/  IMAD.WIDE.U32 R6, P0, R5, UR5, R6 ;  /* 0x0000000505067c25 */ /* 0x000fc8000f800006 */
[----:B------:R-:W-:-:S04]  /*7540*/  IMAD.WIDE.U32 R4, R5, UR4, RZ ;  /* 0x0000000405047c25 */ /* 0x000fc8000f8e00ff */
[----:B------:R-:W-:Y:S01]  /*7550*/  IMAD.MOV.U32 R4, RZ, RZ, R7 ;  /* 0x000000ffff047224 */ /* 0x000fe200078e0007 */
[----:B------:R-:W-:Y:S01]  /*7560*/  IADD3 RZ, P1, R5, R6, RZ ;  /* 0x0000000605ff7210 */ /* 0x000fe20007f3e0ff */
[----:B------:R-:W-:-:S04]  /*7570*/  IMAD.X R5, RZ, RZ, RZ, P0 ;  /* 0x000000ffff057224 */ /* 0x000fc800000e06ff */
[----:B------:R-:W-:-:S08]  /*7580*/  IMAD.WIDE.U32.X R4, R15, UR5, R4, P1 ;  /* 0x000000050f047c25 */ /* 0x000fd000088e0404 */
.L_x_175:
[----:B------:R-:W-:Y:S01]  /*7590*/  FMUL R21, R21, UR8 ;  /* 0x0000000815157c20 */ /* 0x000fe20008400000 */
[--C-:B------:R-:W-:Y:S01]  /*75a0*/  SHF.R.U64 R15, R4, UR7, R5.reuse ;  /* 0x00000007040f7c19 */ /* 0x100fe20008001205 */
[----:B------:R-:W-:Y:S01]  /*75b0*/  ULDC.64 UR4, c[0x0][0x620] ;  /* 0x0001880000047ab9 */ /* 0x000fe20000000a00 */
[----:B------:R-:W-:Y:S01]  /*75c0*/  SHF.R.U32.HI R4, RZ, UR7, R5 ;  /* 0x00000007ff047c19 */ /* 0x000fe20008011605 */
[----:B------:R-:W-:Y:S01]  /*75d0*/  ULDC.64 UR6, c[0x0][0x640] ;  /* 0x0001900000067ab9 */ /* 0x000fe20000000a00 */
[----:B------:R-:W-:Y:S01]  /*75e0*/  IADD3 R5, P0, RZ, -R15, RZ ;  /* 0x8000000fff057210 */ /* 0x000fe20007f1e0ff */
[----:B------:R-:W0:Y:S04]  /*75f0*/  F2I.U32.TRUNC.NTZ R21, R21 ;  /* 0x0000001500157305 */ /* 0x000e28000020f000 */
[----:B------:R-:W-:Y:S01]  /*7600*/  IMAD.X R4, RZ, RZ, ~R4, P0 ;  /* 0x000000ffff047224 */ /* 0x000fe200000e0e04 */
[----:B------:R-:W-:-:S03]  /*7610*/  ISETP.NE.U32.AND P0, PT, RZ, UR6, PT ;  /* 0x00000006ff007c0c */ /* 0x000fc6000bf05070 */
[----:B------:R-:W-:Y:S01]  /*7620*/  IMAD R4, R4, UR4, RZ ;  /* 0x0000000404047c24 */ /* 0x000fe2000f8e02ff */
[----:B------:R-:W-:-:S03]  /*7630*/  ISETP.NE.AND.EX P0, PT, RZ, UR7, PT, P0 ;  /* 0x00000007ff007c0c */ /* 0x000fc6000bf05300 */
[C---:B------:R-:W-:Y:S01]  /*7640*/  IMAD R7, R5.reuse, UR5, R4 ;  /* 0x0000000505077c24 */ /* 0x040fe2000f8e0204 */
[----:B------:R-:W-:Y:S01]  /*7650*/  ULDC UR5, c[0x0][0x154] ;  /* 0x0000550000057ab9 */ /* 0x000fe20000000800 */
[----:B------:R-:W-:Y:S01]  /*7660*/  IMAD.WIDE.U32 R4, R5, UR4, R16 ;  /* 0x0000000405047c25 */ /* 0x000fe2000f8e0010 */
[----:B------:R-:W-:-:S03]  /*7670*/  ULDC UR4, c[0x0][0x618] ;  /* 0x0001860000047ab9 */ /* 0x000fc60000000800 */
[----:B0-----:R-:W-:Y:S02]  /*7680*/  IMAD.MOV R6, RZ, RZ, -R21 ;  /* 0x000000ffff067224 */ /* 0x001fe400078e0a15 */
[----:B------:R-:W0:Y:S01]  /*7690*/  LDC R21, c[0x0][0x148] ;  /* 0x00005200ff157b82 */ /* 0x000e220000000800 */
[----:B------:R-:W-:Y:S02]  /*76a0*/  IMAD.IADD R5, R5, 0x1, R7 ;  /* 0x0000000105057824 */ /* 0x000fe400078e0207 */
[----:B-1----:R-:W-:Y:S01]  /*76b0*/  IMAD R19, R20, R6, R19 ;  /* 0x0000000614137224 */ /* 0x002fe200078e0213 */
[----:B--2---:R-:W-:Y:S02]  /*76c0*/  I2FP.F32.U32 R6, R14 ;  /* 0x0000000e00067245 */ /* 0x004fe40000201000 */
[--C-:B------:R-:W-:Y:S02]  /*76d0*/  SHF.R.U64 R20, R4, UR4, R5.reuse ;  /* 0x0000000404147c19 */ /* 0x100fe40008001205 */
[----:B------:R-:W-:Y:S01]  /*76e0*/  SHF.R.U32.HI R5, RZ, UR4, R5 ;  /* 0x00000004ff057c19 */ /* 0x000fe20008011605 */
[----:B------:R-:W-:Y:S01]  /*76f0*/  FMUL R6, R6, UR5 ;  /* 0x0000000506067c20 */ /* 0x000fe20008400000 */
[----:B------:R-:W-:-:S02]  /*7700*/  ULDC UR4, c[0x0][0x608] ;  /* 0x0001820000047ab9 */ /* 0x000fc40000000800 */
[--C-:B------:R-:W-:Y:S01]  /*7710*/  SHF.R.U64 R23, R20, UR4, R5.reuse ;  /* 0x0000000414177c19 */ /* 0x100fe20008001205 */
[----:B------:R1:W2:Y:S01]  /*7720*/  F2I.U32.TRUNC.NTZ R24, R6 ;  /* 0x0000000600187305 */ /* 0x0002a2000020f000 */
[----:B------:R-:W-:Y:S01]  /*7730*/  SHF.R.U32.HI R4, RZ, UR4, R5 ;  /* 0x00000004ff047c19 */ /* 0x000fe20008011605 */
[----:B------:R-:W-:-:S03]  /*7740*/  ULDC UR4, c[0x0][0x658] ;  /* 0x0001960000047ab9 */ /* 0x000fc60000000800 */
[--C-:B------:R-:W-:Y:S02]  /*7750*/  SHF.R.U64 R22, R23, UR4, R4.reuse ;  /* 0x0000000417167c19 */ /* 0x100fe40008001204 */
[----:B------:R-:W-:-:S03]  /*7760*/  SHF.R.U32.HI R25, RZ, UR4, R4 ;  /* 0x00000004ff197c19 */ /* 0x000fc60008011604 */
[----:B------:R-:W-:Y:S02]  /*7770*/  IMAD.MOV.U32 R4, RZ, RZ, R22 ;  /* 0x000000ffff047224 */ /* 0x000fe400078e0016 */
[----:B------:R-:W-:Y:S01]  /*7780*/  IMAD.MOV.U32 R5, RZ, RZ, R25 ;  /* 0x000000ffff057224 */ /* 0x000fe200078e0019 */
[----:B-1----:R-:W-:Y:S06]  /*7790*/  @!P0 BRA `(.L_x_176) ;  /* 0x0000000000288947 */ /* 0x002fec0003800000 */
        /* <DEDUP_REMOVED lines=10> */
.L_x_176:
[----:B------:R-:W-:Y:S01]  /*7840*/  ISETP.NE.AND P0, PT, R2, 0x1, PT ;  /* 0x000000010200780c */ /* 0x000fe20003f05270 */
[----:B------:R-:W-:Y:S01]  /*7850*/  ULDC UR4, c[0x0][0x648] ;  /* 0x0001920000047ab9 */ /* 0x000fe20000000800 */
[----:B------:R-:W-:Y:S01]  /*7860*/  LOP3.LUT R23, R23, UR16, RZ, 0xc0, !PT ;  /* 0x0000001017177c12 */ /* 0x000fe2000f8ec0ff */
[----:B--2---:R-:W-:Y:S01]  /*7870*/  IMAD.MOV R24, RZ, RZ, -R24 ;  /* 0x000000ffff187224 */ /* 0x004fe200078e0a18 */
[----:B------:R-:W-:Y:S01]  /*7880*/  SHF.R.U64 R4, R4, UR4, R5 ;  /* 0x0000000404047c19 */ /* 0x000fe20008001205 */
[----:B------:R-:W-:Y:S01]  /*7890*/  ULDC UR4, c[0x0][0x638] ;  /* 0x00018e0000047ab9 */ /* 0x000fe20000000800 */
[----:B------:R-:W-:Y:S01]  /*78a0*/  LOP3.LUT R7, R20, UR15, RZ, 0xc0, !PT ;  /* 0x0000000f14077c12 */ /* 0x000fe2000f8ec0ff */
[----:B------:R-:W-:Y:S01]  /*78b0*/  ULDC UR5, c[0x0][0x610] ;  /* 0x0001840000057ab9 */ /* 0x000fe20000000800 */
[----:B------:R-:W-:Y:S02]  /*78c0*/  IMAD.MOV.U32 R6, RZ, RZ, R15 ;  /* 0x000000ffff067224 */ /* 0x000fe400078e000f */
[----:B------:R-:W-:-:S02]  /*78d0*/  IMAD.MOV R5, RZ, RZ, -R4 ;  /* 0x000000ffff057224 */ /* 0x000fc400078e0a04 */
[----:B------:R-:W-:Y:S02]  /*78e0*/  IMAD R4, R4, UR17, R23 ;  /* 0x0000001104047c24 */ /* 0x000fe4000f8e0217 */
[----:B0-----:R-:W-:Y:S02]  /*78f0*/  @P0 IMAD R19, R21, R24, R14 ;  /* 0x0000001815130224 */ /* 0x001fe400078e020e */
[----:B------:R-:W-:Y:S01]  /*7900*/  IMAD R22, R5, UR4, R22 ;  /* 0x0000000405167c24 */ /* 0x000fe2000f8e0216 */
[----:B------:R-:W-:Y:S01]  /*7910*/  ULDC UR4, c[0x0][0x600] ;  /* 0x0001800000047ab9 */ /* 0x000fe20000000800 */
[----:B------:R-:W-:Y:S02]  /*7920*/  IMAD R21, R4, UR5, R19 ;  /* 0x0000000504157c24 */ /* 0x000fe4000f8e0213 */
[----:B------:R-:W-:Y:S02]  /*7930*/  IMAD R22, R22, UR4, R7 ;  /* 0x0000000416167c24 */ /* 0x000fe4000f8e0207 */
[----:B------:R-:W-:-:S03]  /*7940*/  IMAD.MOV.U32 R4, RZ, RZ, 0x1 ;  /* 0x00000001ff047424 */ /* 0x000fc600078e00ff */
[----:B------:R-:W-:Y:S02]  /*7950*/  SEL R19, R22, R21, !P0 ;  /* 0x0000001516137207 */ /* 0x000fe40004000000 */
[----:B------:R-:W-:-:S07]  /*7960*/  SEL R21, R21, R22, !P0 ;  /* 0x0000001615157207 */ /* 0x000fce0004000000 */
.L_x_174:
[----:B------:R-:W-:Y:S05]  /*7970*/  BSYNC B1 ;  /* 0x0000000000017941 */ /* 0x000fea0003800000 */
.L_x_173:
[----:B------:R-:W-:-:S13]  /*7980*/  LOP3.LUT P0, RZ, R4, 0xff, RZ, 0xc0, !PT ;  /* 0x000000ff04ff7812 */ /* 0x000fda000780c0ff */
[----:B------:R-:W-:Y:S05]  /*7990*/  @P0 BRA `(.L_x_177) ;  /* 0xfffffff400380947 */ /* 0x000fea000383ffff */
[----:B------:R-:W-:Y:S05]  /*79a0*/  BSYNC B0 ;  /* 0x0000000000007941 */ /* 0x000fea0003800000 */
.L_x_166:
[----:B------:R-:W-:-:S03]  /*79b0*/  UMOV UR4, 0xffffffff ;  /* 0xffffffff00047882 */ /* 0x000fc60000000000 */
[----:B------:R-:W-:Y:S05]  /*79c0*/  BRA.DIV UR4, `(.L_x_178) ;  /* 0x0000000604387947 */ /* 0x000fea000b800000 */
[----:B------:R-:W-:-:S13]  /*79d0*/  ELECT P6, URZ, PT ;  /* 0x00000000003f782f */ /* 0x000fda00038c0000 */
.L_x_193:
[----:B------:R-:W-:Y:S04]  /*79e0*/  BSSY B0, `(.L_x_179) ;  /* 0x0000034000007945 */ /* 0x000fe80003800000 */
[----:B------:R-:W-:Y:S05]  /*79f0*/  @!P6 BRA `(.L_x_180) ;  /* 0x0000000000c8e947 */ /* 0x000fea0003800000 */
[----:B------:R-:W-:-:S04]  /*7a00*/  LOP3.LUT R18, R18, 0x2, RZ, 0xfc, !PT ;  /* 0x0000000212127812 */ /* 0x000fc800078efcff */
[----:B------:R-:W-:-:S13]  /*7a10*/  ISETP.NE.AND P0, PT, R18, 0x3, PT ;  /* 0x000000031200780c */ /* 0x000fda0003f05270 */
[----:B------:R-:W-:Y:S05]  /*7a20*/  @!P0 BRA `(.L_x_181) ;  /* 0x0000000000048947 */ /* 0x000fea0003800000 */
[----:B------:R-:W-:Y:S01]  /*7a30*/  BPT.TRAP 0x1 ;  /* 0x000000040000795c */ /* 0x000fe20000300000 */
.L_x_181:
[----:B------:R-:W0:Y:S01]  /*7a40*/  S2R R5, SR_CgaCtaId ;  /* 0x0000000000057919 */ /* 0x000e220000008800 */
[----:B------:R-:W-:Y:S02]  /*7a50*/  MOV R0, 0x400 ;  /* 0x0000040000007802 */ /* 0x000fe40000000f00 */
[----:B------:R-:W-:Y:S02]  /*7a60*/  SHF.L.U32 R2, R3, 0x1f, RZ ;  /* 0x0000001f03027819 */ /* 0x000fe400000006ff */
[----:B0-----:R-:W-:-:S05]  /*7a70*/  LEA R5, R5, R0, 0x18 ;  /* 0x0000000005057211 */ /* 0x001fca00078ec0ff */
[----:B------:R-:W-:-:S04]  /*7a80*/  VIADD R5, R5, 0x28 ;  /* 0x0000002805057836 */ /* 0x000fc80000000000 */
[C---:B------:R-:W-:Y:S02]  /*7a90*/  IMAD R7, R8.reuse, 0x8, R5 ;  /* 0x0000000808077824 */ /* 0x040fe400078e0205 */
[----:B------:R-:W-:Y:S02]  /*7aa0*/  VIADD R8, R8, 0x1 ;  /* 0x0000000108087836 */ /* 0x000fe40000000000 */
[----:B------:R-:W0:Y:S03]  /*7ab0*/  SYNCS.PHASECHK.TRANS64.TRYWAIT P0, [R7+URZ], R2 ;  /* 0x00000002070075a7 */ /* 0x000e26000800017f */
[----:B------:R-:W-:-:S04]  /*7ac0*/  ISETP.NE.AND P1, PT, R8, 0x5, PT ;  /* 0x000000050800780c */ /* 0x000fc80003f25270 */
[----:B------:R-:W-:Y:S02]  /*7ad0*/  SEL R0, RZ, 0x1, P1 ;  /* 0x00000001ff007807 */ /* 0x000fe40000800000 */
[----:B------:R-:W-:Y:S02]  /*7ae0*/  SEL R8, R8, RZ, P1 ;  /* 0x000000ff08087207 */ /* 0x000fe40000800000 */
[----:B------:R-:W-:-:S03]  /*7af0*/  LOP3.LUT R9, R3, R0, RZ, 0x3c, !PT ;  /* 0x0000000003097212 */ /* 0x000fc600078e3cff */
[----:B------:R-:W-:Y:S01]  /*7b00*/  IMAD R6, R8, 0x8, R5 ;  /* 0x0000000808067824 */ /* 0x000fe200078e0205 */
[----:B------:R-:W-:Y:S01]  /*7b10*/  SHF.L.U32 R3, R9, 0x1f, RZ ;  /* 0x0000001f09037819 */ /* 0x000fe200000006ff */
[----:B0-----:R-:W-:Y:S06]  /*7b20*/  @!P0 BRA `(.L_x_182) ;  /* 0x0000000400008947 */ /* 0x001fec0003800000 */
.L_x_194:
[----:B------:R-:W1:Y:S01]  /*7b30*/  SYNCS.PHASECHK.TRANS64.TRYWAIT P0, [R6+URZ], R3 ;  /* 0x00000003060075a7 */ /* 0x000e62000800017f */
[----:B------:R-:W-:-:S05]  /*7b40*/  VIADD R0, R8, 0x1 ;  /* 0x0000000108007836 */ /* 0x000fca0000000000 */
[----:B------:R-:W-:-:S04]  /*7b50*/  ISETP.NE.AND P1, PT, R0, 0x5, PT ;  /* 0x000000050000780c */ /* 0x000fc80003f25270 */
[----:B0-----:R-:W-:Y:S02]  /*7b60*/  SEL R2, RZ, 0x1, P1 ;  /* 0x00000001ff027807 */ /* 0x001fe40000800000 */
[----:B------:R-:W-:Y:S02]  /*7b70*/  SEL R0, R0, RZ, P1 ;  /* 0x000000ff00007207 */ /* 0x000fe40000800000 */
[----:B------:R-:W-:-:S03]  /*7b80*/  LOP3.LUT R9, R9, R2, RZ, 0x3c, !PT ;  /* 0x0000000209097212 */ /* 0x000fc600078e3cff */
[----:B------:R-:W-:Y:S01]  /*7b90*/  IMAD R7, R0, 0x8, R5 ;  /* 0x0000000800077824 */ /* 0x000fe200078e0205 */
[----:B------:R-:W-:Y:S01]  /*7ba0*/  SHF.L.U32 R4, R9, 0x1f, RZ ;  /* 0x0000001f09047819 */ /* 0x000fe200000006ff */
[----:B-1----:R-:W-:Y:S06]  /*7bb0*/  @!P0 BRA `(.L_x_183) ;  /* 0x0000000000f08947 */ /* 0x002fec0003800000 */
.L_x_195:
[----:B------:R-:W1:Y:S01]  /*7bc0*/  SYNCS.PHASECHK.TRANS64.TRYWAIT P0, [R7+URZ], R4 ;  /* 0x00000004070075a7 */ /* 0x000e62000800017f */
[----:B------:R-:W-:-:S05]  /*7bd0*/  VIADD R0, R0, 0x1 ;  /* 0x0000000100007836 */ /* 0x000fca0000000000 */
[----:B------:R-:W-:-:S04]  /*7be0*/  ISETP.NE.AND P1, PT, R0, 0x5, PT ;  /* 0x000000050000780c */ /* 0x000fc80003f25270 */
[----:B------:R-:W-:Y:S02]  /*7bf0*/  SEL R2, RZ, 0x1, P1 ;  /* 0x00000001ff027807 */ /* 0x000fe40000800000 */
[----:B------:R-:W-:Y:S02]  /*7c00*/  SEL R0, R0, RZ, P1 ;  /* 0x000000ff00007207 */ /* 0x000fe40000800000 */
[----:B------:R-:W-:-:S03]  /*7c10*/  LOP3.LUT R9, R9, R2, RZ, 0x3c, !PT ;  /* 0x0000000209097212 */ /* 0x000fc600078e3cff */
[----:B0-----:R-:W-:Y:S01]  /*7c20*/  IMAD R6, R0, 0x8, R5 ;  /* 0x0000000800067824 */ /* 0x001fe200078e0205 */
[----:B------:R-:W-:Y:S01]  /*7c30*/  SHF.L.U32 R3, R9, 0x1f, RZ ;  /* 0x0000001f09037819 */ /* 0x000fe200000006ff */
[----:B-1----:R-:W-:Y:S06]  /*7c40*/  @!P0 BRA `(.L_x_184) ;  /* 0x0000000000e08947 */ /* 0x002fec0003800000 */
.L_x_196:
[----:B------:R-:W1:Y:S01]  /*7c50*/  SYNCS.PHASECHK.TRANS64.TRYWAIT P0, [R6+URZ], R3 ;  /* 0x00000003060075a7 */ /* 0x000e62000800017f */
[----:B------:R-:W-:-:S05]  /*7c60*/  VIADD R0, R0, 0x1 ;  /* 0x0000000100007836 */ /* 0x000fca0000000000 */
[----:B------:R-:W-:-:S04]  /*7c70*/  ISETP.NE.AND P1, PT, R0, 0x5, PT ;  /* 0x000000050000780c */ /* 0x000fc80003f25270 */
[----:B------:R-:W-:Y:S02]  /*7c80*/  SEL R2, RZ, 0x1, P1 ;  /* 0x00000001ff027807 */ /* 0x000fe40000800000 */
[----:B------:R-:W-:Y:S02]  /*7c90*/  SEL R0, R0, RZ, P1 ;  /* 0x000000ff00007207 */ /* 0x000fe40000800000 */
[----:B------:R-:W-:Y:S01]  /*7ca0*/  LOP3.LUT R2, R9, R2, RZ, 0x3c, !PT ;  /* 0x0000000209027212 */ /* 0x000fe200078e3cff */
[----:B-1----:R-:W-:Y:S06]  /*7cb0*/  @!P0 BRA `(.L_x_185) ;  /* 0x0000000000d88947 */ /* 0x002fec0003800000 */
.L_x_197:
[----:B------:R-:W-:Y:S01]  /*7cc0*/  IMAD R5, R0, 0x8, R5 ;  /* 0x0000000800057824 */ /* 0x000fe200078e0205 */
[----:B------:R-:W-:-:S07]  /*7cd0*/  SHF.L.U32 R0, R2, 0x1f, RZ ;  /* 0x0000001f02007819 */ /* 0x000fce00000006ff */
.L_x_186:
[----:B--2---:R2:W3:Y:S02]  /*7ce0*/  SYNCS.PHASECHK.TRANS64.TRYWAIT P0, [R5+URZ], R0 ;  /* 0x00000000050075a7 */ /* 0x0044e4000800017f */
[----:B---3--:R-:W-:Y:S05]  /*7cf0*/  @!P0 NANOSLEEP.SYNCS 0x989680 ;  /* 0x009896800000895d */ /* 0x008fea0003900000 */
[----:B------:R-:W3:Y:S02]  /*7d00*/  @!P0 SYNCS.PHASECHK.TRANS64 P0, [R5+URZ], R0 ;  /* 0x00000000050085a7 */ /* 0x000ee4000800007f */
[----:B---3--:R-:W-:Y:S05]  /*7d10*/  @!P0 BRA `(.L_x_186) ;  /* 0xfffffffc00f08947 */ /* 0x008fea000383ffff */
.L_x_180:
[----:B------:R-:W-:Y:S05]  /*7d20*/  BSYNC B0 ;  /* 0x0000000000007941 */ /* 0x000fea0003800000 */
.L_x_179:
[----:B------:R-:W-:Y:S05]  /*7d30*/  EXIT ;  /* 0x000000000000794d */ /* 0x000fea0003800000 */
.L_x_21:
[----:B-1----:R1:W2:Y:S02]  /*7d40*/  SYNCS.PHASECHK.TRANS64.TRYWAIT P1, [R3+URZ], R0 ;  /* 0x00000000030075a7 */ /* 0x0022a4000802017f */
[----:B--2---:R-:W-:Y:S05]  /*7d50*/  @!P1 NANOSLEEP.SYNCS 0x989680 ;  /* 0x009896800000995d */ /* 0x004fea0003900000 */
[----:B------:R-:W2:Y:S02]  /*7d60*/  @!P1 SYNCS.PHASECHK.TRANS64 P1, [R3+URZ], R0 ;  /* 0x00000000030095a7 */ /* 0x000ea4000802007f */
[----:B--2---:R-:W-:Y:S05]  /*7d70*/  @!P1 BRA `(.L_x_21) ;  /* 0xfffffffc00f09947 */ /* 0x004fea000383ffff */
[----:B------:R-:W-:Y:S05]  /*7d80*/  BRA `(.L_x_20) ;  /* 0xffffff9800747947 */ /* 0x000fea000383ffff */
.L_x_26:
[----:B-1----:R1:W2:Y:S02]  /*7d90*/  SYNCS.PHASECHK.TRANS64.TRYWAIT P1, [R5+URZ], R4 ;  /* 0x00000004050075a7 */ /* 0x0022a4000802017f */
[----:B--2---:R-:W-:Y:S05]  /*7da0*/  @!P1 NANOSLEEP.SYNCS 0x989680 ;  /* 0x009896800000995d */ /* 0x004fea0003900000 */
[----:B------:R-:W2:Y:S02]  /*7db0*/  @!P1 SYNCS.PHASECHK.TRANS64 P1, [R5+URZ], R4 ;  /* 0x00000004050095a7 */ /* 0x000ea4000802007f */
[----:B--2---:R-:W-:Y:S05]  /*7dc0*/  @!P1 BRA `(.L_x_26) ;  /* 0xfffffffc00f09947 */ /* 0x004fea000383ffff */
[----:B------:R-:W-:Y:S05]  /*7dd0*/  BRA `(.L_x_25) ;  /* 0xffffff9c00507947 */ /* 0x000fea000383ffff */
.L_x_167:
[----:B------:R-:W-:Y:S01]  /*7de0*/  BSSY B1, `(.L_x_187) ;  /* 0x0000006000017945 */ /* 0x000fe20003800000 */
[----:B------:R-:W-:-:S07]  /*7df0*/  IMAD.MOV.U32 R15, RZ, RZ, -0x1 ;  /* 0xffffffffff0f7424 */ /* 0x000fce00078e00ff */
[----:B------:R-:W-:Y:S05]  /*7e00*/  WARPSYNC.COLLECTIVE R15, `(.L_x_188) ;  /* 0x000000000f0c7348 */ /* 0x000fea0003c00000 */
[----:B------:R-:W-:Y:S02]  /*7e10*/  ELECT P6, UR62, PT ;  /* 0x00000000003e782f */ /* 0x000fe400038c0000 */
[----:B------:R-:W-:Y:S01]  /*7e20*/  MOV R14, UR62 ;  /* 0x0000003e000e7c02 */ /* 0x000fe20008000f00 */
[----:B------:R-:W-:Y:S10]  /*7e30*/  ENDCOLLECTIVE ;  /* 0x000000000000791b */ /* 0x000ff40003800000 */
.L_x_188:
[----:B------:R-:W-:Y:S05]  /*7e40*/  BSYNC B1 ;  /* 0x0000000000017941 */ /* 0x000fea0003800000 */
.L_x_187:
[----:B------:R-:W-:Y:S05]  /*7e50*/  BRA `(.L_x_189) ;  /* 0xfffffff000147947 */ /* 0x000fea000383ffff */
.L_x_170:
[----:B-1----:R1:W2:Y:S02]  /*7e60*/  SYNCS.PHASECHK.TRANS64.TRYWAIT P0, [R23+URZ+0x28], R14 ;  /* 0x0000280e170075a7 */ /* 0x0022a4000800017f */
[----:B--2---:R-:W-:Y:S05]  /*7e70*/  @!P0 NANOSLEEP.SYNCS 0x989680 ;  /* 0x009896800000895d */ /* 0x004fea0003900000 */
[----:B------:R-:W2:Y:S02]  /*7e80*/  @!P0 SYNCS.PHASECHK.TRANS64 P0, [R23+URZ+0x28], R14 ;  /* 0x0000280e170085a7 */ /* 0x000ea4000800007f */
[----:B--2---:R-:W-:Y:S05]  /*7e90*/  @!P0 BRA `(.L_x_170) ;  /* 0xfffffffc00f08947 */ /* 0x004fea000383ffff */
[----:B------:R-:W-:Y:S05]  /*7ea0*/  BRA `(.L_x_190) ;  /* 0xfffffff000547947 */ /* 0x000fea000383ffff */
.L_x_178:
[----:B------:R-:W-:Y:S01]  /*7eb0*/  BSSY B0, `(.L_x_191) ;  /* 0x0000006000007945 */ /* 0x000fe20003800000 */
[----:B------:R-:W-:-:S07]  /*7ec0*/  IMAD.MOV.U32 R15, RZ, RZ, -0x1 ;  /* 0xffffffffff0f7424 */ /* 0x000fce00078e00ff */
[----:B------:R-:W-:Y:S05]  /*7ed0*/  WARPSYNC.COLLECTIVE R15, `(.L_x_192) ;  /* 0x000000000f0c7348 */ /* 0x000fea0003c00000 */
[----:B------:R-:W-:Y:S02]  /*7ee0*/  ELECT P6, UR62, PT ;  /* 0x00000000003e782f */ /* 0x000fe400038c0000 */
[----:B------:R-:W-:Y:S01]  /*7ef0*/  MOV R14, UR62 ;  /* 0x0000003e000e7c02 */ /* 0x000fe20008000f00 */
[----:B------:R-:W-:Y:S10]  /*7f00*/  ENDCOLLECTIVE ;  /* 0x000000000000791b */ /* 0x000ff40003800000 */
.L_x_192:
[----:B------:R-:W-:Y:S05]  /*7f10*/  BSYNC B0 ;  /* 0x0000000000007941 */ /* 0x000fea0003800000 */
.L_x_191:
[----:B------:R-:W-:Y:S05]  /*7f20*/  BRA `(.L_x_193) ;  /* 0xfffffff800ac7947 */ /* 0x000fea000383ffff */
.L_x_182:
[----:B0-----:R0:W1:Y:S02]  /*7f30*/  SYNCS.PHASECHK.TRANS64.TRYWAIT P0, [R7+URZ], R2 ;  /* 0x00000002070075a7 */ /* 0x001064000800017f */
[----:B-1----:R-:W-:Y:S05]  /*7f40*/  @!P0 NANOSLEEP.SYNCS 0x989680 ;  /* 0x009896800000895d */ /* 0x002fea0003900000 */
[----:B------:R-:W1:Y:S02]  /*7f50*/  @!P0 SYNCS.PHASECHK.TRANS64 P0, [R7+URZ], R2 ;  /* 0x00000002070085a7 */ /* 0x000e64000800007f */
[----:B-1----:R-:W-:Y:S05]  /*7f60*/  @!P0 BRA `(.L_x_182) ;  /* 0xfffffffc00f08947 */ /* 0x002fea000383ffff */
[----:B------:R-:W-:Y:S05]  /*7f70*/  BRA `(.L_x_194) ;  /* 0xfffffff800ec7947 */ /* 0x000fea000383ffff */
.L_x_183:
[----:B0-----:R0:W1:Y:S02]  /*7f80*/  SYNCS.PHASECHK.TRANS64.TRYWAIT P0, [R6+URZ], R3 ;  /* 0x00000003060075a7 */ /* 0x001064000800017f */
[----:B-1----:R-:W-:Y:S05]  /*7f90*/  @!P0 NANOSLEEP.SYNCS 0x989680 ;  /* 0x009896800000895d */ /* 0x002fea0003900000 */
[----:B------:R-:W1:Y:S02]  /*7fa0*/  @!P0 SYNCS.PHASECHK.TRANS64 P0, [R6+URZ], R3 ;  /* 0x00000003060085a7 */ /* 0x000e64000800007f */
[----:B-1----:R-:W-:Y:S05]  /*7fb0*/  @!P0 BRA `(.L_x_183) ;  /* 0xfffffffc00f08947 */ /* 0x002fea000383ffff */
[----:B------:R-:W-:Y:S05]  /*7fc0*/  BRA `(.L_x_195) ;  /* 0xfffffff800fc7947 */ /* 0x000fea000383ffff */
.L_x_184:
[----:B0-----:R0:W1:Y:S02]  /*7fd0*/  SYNCS.PHASECHK.TRANS64.TRYWAIT P0, [R7+URZ], R4 ;  /* 0x00000004070075a7 */ /* 0x001064000800017f */
[----:B-1----:R-:W-:Y:S05]  /*7fe0*/  @!P0 NANOSLEEP.SYNCS 0x989680 ;  /* 0x009896800000895d */ /* 0x002fea0003900000 */
[----:B------:R-:W1:Y:S02]  /*7ff0*/  @!P0 SYNCS.PHASECHK.TRANS64 P0, [R7+URZ], R4 ;  /* 0x00000004070085a7 */ /* 0x000e64000800007f */
[----:B-1----:R-:W-:Y:S05]  /*8000*/  @!P0 BRA `(.L_x_184) ;  /* 0xfffffffc00f08947 */ /* 0x002fea000383ffff */
[----:B------:R-:W-:Y:S05]  /*8010*/  BRA `(.L_x_196) ;  /* 0xfffffffc000c7947 */ /* 0x000fea000383ffff */
.L_x_185:
[----:B-1----:R1:W2:Y:S02]  /*8020*/  SYNCS.PHASECHK.TRANS64.TRYWAIT P0, [R6+URZ], R3 ;  /* 0x00000003060075a7 */ /* 0x0022a4000800017f */
[----:B--2---:R-:W-:Y:S05]  /*8030*/  @!P0 NANOSLEEP.SYNCS 0x989680 ;  /* 0x009896800000895d */ /* 0x004fea0003900000 */
[----:B------:R-:W2:Y:S02]  /*8040*/  @!P0 SYNCS.PHASECHK.TRANS64 P0, [R6+URZ], R3 ;  /* 0x00000003060085a7 */ /* 0x000ea4000800007f */
[----:B--2---:R-:W-:Y:S05]  /*8050*/  @!P0 BRA `(.L_x_185) ;  /* 0xfffffffc00f08947 */ /* 0x004fea000383ffff */
[----:B------:R-:W-:Y:S05]  /*8060*/  BRA `(.L_x_197) ;  /* 0xfffffffc00147947 */ /* 0x000fea000383ffff */
.L_x_198:
[----:B------:R-:W-:-:S00]  /*8070*/  BRA `(.L_x_198) ;  /* 0xfffffffc00fc7947 */ /* 0x000fc0000383ffff */
[----:B------:R-:W-:-:S00]  /*8080*/  NOP ;  /* 0x0000000000007918 */ /* 0x000fc00000000000 */
[----:B------:R-:W-:-:S00]  /*8090*/  NOP ;  /* 0x0000000000007918 */ /* 0x000fc00000000000 */
[----:B------:R-:W-:-:S00]  /*80a0*/  NOP ;  /* 0x0000000000007918 */ /* 0x000fc00000000000 */
[----:B------:R-:W-:-:S00]  /*80b0*/  NOP ;  /* 0x0000000000007918 */ /* 0x000fc00000000000 */
[----:B------:R-:W-:-:S00]  /*80c0*/  NOP ;  /* 0x0000000000007918 */ /* 0x000fc00000000000 */
[----:B------:R-:W-:-:S00]  /*80d0*/  NOP ;  /* 0x0000000000007918 */ /* 0x000fc00000000000 */
[----:B------:R-:W-:-:S00]  /*80e0*/  NOP ;  /* 0x0000000000007918 */ /* 0x000fc00000000000 */
[----:B------:R-:W-:-:S00]  /*80f0*/  NOP ;  /* 0x0000000000007918 */ /* 0x000fc00000000000 */
.L_x_199:


//--------------------- .nv.global.init           --------------------------
	.section	.nv.global.init,"aw",@progbits
.nv.global.init:
	.type		$str$22,@object
	.size		$str$22,($str$23 - $str$22)
$str$22:
        /*0000*/ 	.byte	0x6b, 0x5f, 0x74, 0x69, 0x6c, 0x65, 0x5f, 0x63, 0x6f, 0x75, 0x6e, 0x74, 0x20, 0x3e, 0x3d, 0x20
        /*0010*/ 	.byte	0x31, 0x00
	.type		$str$23,@object
	.size		$str$23,(__unnamed_1 - $str$23)
$str$23:
        /*0012*/ 	.byte	0x2f, 0x74, 0x6d, 0x70, 0x2f, 0x63, 0x75, 0x74, 0x6c, 0x61, 0x73, 0x73, 0x5f, 0x73, 0x77, 0x65
        /*0022*/ 	.byte	0x65, 0x70, 0x5f, 0x73, 0x72, 0x63, 0x2f, 0x69, 0x6e, 0x63, 0x6c, 0x75, 0x64, 0x65, 0x2f, 0x63
        /*0032*/ 	.byte	0x75, 0x74, 0x6c, 0x61, 0x73, 0x73, 0x2f, 0x67, 0x65, 0x6d, 0x6d, 0x2f, 0x63, 0x6f, 0x6c, 0x6c
        /*0042*/ 	.byte	0x65, 0x63, 0x74, 0x69, 0x76, 0x65, 0x2f, 0x73, 0x6d, 0x39, 0x30, 0x5f, 0x6d, 0x6d, 0x61, 0x5f
        /*0052*/ 	.byte	0x74, 0x6d, 0x61, 0x5f, 0x67, 0x6d, 0x6d, 0x61, 0x5f, 0x73, 0x73, 0x5f, 0x77, 0x61, 0x72, 0x70
        /*0062*/ 	.byte	0x73, 0x70, 0x65, 0x63, 0x69, 0x61, 0x6c, 0x69, 0x7a, 0x65, 0x64, 0x2e, 0x68, 0x70, 0x70, 0x00
	.type		__unnamed_1,@object
	.size		__unnamed_1,(.L_0 - __unnamed_1)
__unnamed_1:
        /*0072*/ 	.byte	0x76, 0x6f, 0x69, 0x64, 0x20, 0x63, 0x75, 0x74, 0x6c, 0x61, 0x73, 0x73, 0x3a, 0x3a, 0x67, 0x65
        /* <DEDUP_REMOVED lines=177> */
        /*0b92*/ 	.byte	0x64, 0x65, 0x6e, 0x74, 0x69, 0x74, 0x79, 0x5d, 0x00
.L_0:


//--------------------- .nv.shared._ZN7cutlass13device_kernelINS_4gemm6kernel13GemmUniversalIN4cute5tupleIJiiiiEEENS1_10collective13CollectiveMmaINS1_34MainloopSm90TmaGmmaWarpSpecializedILi5ENS5_IJNS4_1CILi1EEENSA_ILi2EEESB_EEENS1_35KernelTmaWarpSpecializedCooperativeEEENS5_IJNSA_ILi128EEESG_NSA_ILi32EEEEEENS_10tfloat32_tENS5_IJlSB_lEEESJ_SK_NS4_8TiledMMAINS4_8MMA_AtomIJNS4_4SM904GMMA30MMA_64x128x8_F32TF32TF32_SS_TNILNSO_7ScaleInE1ELSQ_1EEEEEENS4_6LayoutINS5_IJSC_SB_SB_EEENS5_IJSB_NSA_ILi0EEESV_EEEEENS5_IJNS4_10UnderscoreESY_SY_EEEEENS4_23SM90_TMA_LOAD_MULTICASTENS4_14ComposedLayoutINS4_7SwizzleILi3ELi4ELi3EEENS4_18smem_ptr_flag_bitsILi32EEENST_INS5_IJNSA_ILi8EEESH_EEENS5_IJSH_SB_EEEEEEEvNS4_8identityENS4_13SM90_TMA_LOADES1B_vS1C_EENS_8epilogue10collective6detail29Sm90TmaWarpSpecializedAdapterINS1G_15DefaultEpilogueISJ_SK_SK_NS1F_6thread17LinearCombinationISJ_Li1EffLNS1K_9ScaleType4KindE0ELNS_15FloatRoundStyleE2ESJ_EENS1_15EpilogueDefaultEEEEEvvEEEEvNT_6ParamsE --------------------------
	.section	.nv.shared._ZN7cutlass13device_kernelINS_4gemm6kernel13GemmUniversalIN4cute5tupleIJiiiiEEENS1_10collective13CollectiveMmaINS1_34MainloopSm90TmaGmmaWarpSpecializedILi5ENS5_IJNS4_1CILi1EEENSA_ILi2EEESB_EEENS1_35KernelTmaWarpSpecializedCooperativeEEENS5_IJNSA_ILi128EEESG_NSA_ILi32EEEEEENS_10tfloat32_tENS5_IJlSB_lEEESJ_SK_NS4_8TiledMMAINS4_8MMA_AtomIJNS4_4SM904GMMA30MMA_64x128x8_F32TF32TF32_SS_TNILNSO_7ScaleInE1ELSQ_1EEEEEENS4_6LayoutINS5_IJSC_SB_SB_EEENS5_IJSB_NSA_ILi0EEESV_EEEEENS5_IJNS4_10UnderscoreESY_SY_EEEEENS4_23SM90_TMA_LOAD_MULTICASTENS4_14ComposedLayoutINS4_7SwizzleILi3ELi4ELi3EEENS4_18smem_ptr_flag_bitsILi32EEENST_INS5_IJNSA_ILi8EEESH_EEENS5_IJSH_SB_EEEEEEEvNS4_8identityENS4_13SM90_TMA_LOADES1B_vS1C_EENS_8epilogue10collective6detail29Sm90TmaWarpSpecializedAdapterINS1G_15DefaultEpilogueISJ_SK_SK_NS1F_6thread17LinearCombinationISJ_Li1EffLNS1K_9ScaleType4KindE0ELNS_15FloatRoundStyleE2ESJ_EENS1_15EpilogueDefaultEEEEEvvEEEEvNT_6ParamsE,"aw",@nobits
	.sectionflags	@""
	.align	16
	.zero		1024


//--------------------- .nv.shared.reserved.0     --------------------------
	.section	.nv.shared.reserved.0,"aw",@nobits
	.weak		__nv_reservedSMEM_offset_0_alias
	.size		__nv_reservedSMEM_offset_0_alias, 0, 0
	.other		__nv_reservedSMEM_offset_0_alias,@"STO_CUDA_RESERVED_SHARED STV_DEFAULT"
__nv_reservedSMEM_offset_0_alias:
	.zero		0


//--------------------- .nv.global                --------------------------
	.section	.nv.global,"aw",@nobits
.nv.global:
	.type		_ZN39_INTERNAL_74cec1ee_4_k_cu_b8d22c9e_62754cute1_E,@object
	.size		_ZN39_INTERNAL_74cec1ee_4_k_cu_b8d22c9e_62754cute1_E,(_ZN39_INTERNAL_74cec1ee_4_k_cu_b8d22c9e_62754cuda3std3__45__cpo6cbeginE - _ZN39_INTERNAL_74cec1ee_4_k_cu_b8d22c9e_62754cute1_E)
_ZN39_INTERNAL_74cec1ee_4_k_cu_b8d22c9e_62754cute1_E:
	.zero		1
	.type		_ZN39_INTERNAL_74cec1ee_4_k_cu_b8d22c9e_62754cuda3std3__45__cpo6cbeginE,@object
	.size		_ZN39_INTERNAL_74cec1ee_4_k_cu_b8d22c9e_62754cuda3std3__45__cpo6cbeginE,(_ZN39_INTERNAL_74cec1ee_4_k_cu_b8d22c9e_62754cuda3std3__48in_placeE - _ZN39_INTERNAL_74cec1ee_4_k_cu_b8d22c9e_62754cuda3std3__45__cpo6cbeginE)
_ZN39_INTERNAL_74cec1ee_4_k_cu_b8d22c9e_62754cuda3std3__45__cpo6cbeginE:
	.zero		1
	.type		_ZN39_INTERNAL_74cec1ee_4_k_cu_b8d22c9e_62754cuda3std3__48in_placeE,@object
	.size		_ZN39_INTERNAL_74cec1ee_4_k_cu_b8d22c9e_62754cuda3std3__48in_placeE,(_ZN39_INTERNAL_74cec1ee_4_k_cu_b8d22c9e_62754cuda3std6ranges3__45__cpo9iter_moveE - _ZN39_INTERNAL_74cec1ee_4_k_cu_b8d22c9e_62754cuda3std3__48in_placeE)
_ZN39_INTERNAL_74cec1ee_4_k_cu_b8d22c9e_62754cuda3std3__48in_placeE:
	.zero		1
	.type		_ZN39_INTERNAL_74cec1ee_4_k_cu_b8d22c9e_62754cuda3std6ranges3__45__cpo9iter_moveE,@object
	.size		_ZN39_INTERNAL_74cec1ee_4_k_cu_b8d22c9e_62754cuda3std6ranges3__45__cpo9iter_moveE,(_ZN39_INTERNAL_74cec1ee_4_k_cu_b8d22c9e_62754cuda3std3__45__cpo5beginE - _ZN39_INTERNAL_74cec1ee_4_k_cu_b8d22c9e_62754cuda3std6ranges3__45__cpo9iter_moveE)
_ZN39_INTERNAL_74cec1ee_4_k_cu_b8d22c9e_62754cuda3std6ranges3__45__cpo9iter_moveE:
	.zero		1
	.type		_ZN39_INTERNAL_74cec1ee_4_k_cu_b8d22c9e_62754cuda3std3__45__cpo5beginE,@object
	.size		_ZN39_INTERNAL_74cec1ee_4_k_cu_b8d22c9e_62754cuda3std3__45__cpo5beginE,(_ZN39_INTERNAL_74cec1ee_4_k_cu_b8d22c9e_62754cuda3std3__441_GLOBAL__N__74cec1ee_4_k_cu_b8d22c9e_62756ignoreE - _ZN39_INTERNAL_74cec1ee_4_k_cu_b8d22c9e_62754cuda3std3__45__cpo5beginE)
_ZN39_INTERNAL_74cec1ee_4_k_cu_b8d22c9e_62754cuda3std3__45__cpo5beginE:
	.zero		1
	.type		_ZN39_INTERNAL_74cec1ee_4_k_cu_b8d22c9e_62754cuda3std3__441_GLOBAL__N__74cec1ee_4_k_cu_b8d22c9e_62756ignoreE,@object
	.size		_ZN39_INTERNAL_74cec1ee_4_k_cu_b8d22c9e_62754cuda3std3__441_GLOBAL__N__74cec1ee_4_k_cu_b8d22c9e_62756ignoreE,(_ZN39_INTERNAL_74cec1ee_4_k_cu_b8d22c9e_62754cute7productE - _ZN39_INTERNAL_74cec1ee_4_k_cu_b8d22c9e_62754cuda3std3__441_GLOBAL__N__74cec1ee_4_k_cu_b8d22c9e_62756ignoreE)
_ZN39_INTERNAL_74cec1ee_4_k_cu_b8d22c9e_62754cuda3std3__441_GLOBAL__N__74cec1ee_4_k_cu_b8d22c9e_62756ignoreE:
	.zero		1
	.type		_ZN39_INTERNAL_74cec1ee_4_k_cu_b8d22c9e_62754cute7productE,@object
	.size		_ZN39_INTERNAL_74cec1ee_4_k_cu_b8d22c9e_62754cute7productE,(_ZN39_INTERNAL_74cec1ee_4_k_cu_b8d22c9e_62754cuda3std3__45__cpo3endE - _ZN39_INTERNAL_74cec1ee_4_k_cu_b8d22c9e_62754cute7productE)
_ZN39_INTERNAL_74cec1ee_4_k_cu_b8d22c9e_62754cute7productE:
	.zero		1
	.type		_ZN39_INTERNAL_74cec1ee_4_k_cu_b8d22c9e_62754cuda3std3__45__cpo3endE,@object
	.size		_ZN39_INTERNAL_74cec1ee_4_k_cu_b8d22c9e_62754cuda3std3__45__cpo3endE,(_ZN39_INTERNAL_74cec1ee_4_k_cu_b8d22c9e_62754cuda3std3__419piecewise_constructE - _ZN39_INTERNAL_74cec1ee_4_k_cu_b8d22c9e_62754cuda3std3__45__cpo3endE)
_ZN39_INTERNAL_74cec1ee_4_k_cu_b8d22c9e_62754cuda3std3__45__cpo3endE:
	.zero		1
	.type		_ZN39_INTERNAL_74cec1ee_4_k_cu_b8d22c9e_62754cuda3std3__419piecewise_constructE,@object
	.size		_ZN39_INTERNAL_74cec1ee_4_k_cu_b8d22c9e_62754cuda3std3__419piecewise_constructE,(_ZN39_INTERNAL_74cec1ee_4_k_cu_b8d22c9e_62754cuda3std3__45__cpo4cendE - _ZN39_INTERNAL_74cec1ee_4_k_cu_b8d22c9e_62754cuda3std3__419piecewise_constructE)
_ZN39_INTERNAL_74cec1ee_4_k_cu_b8d22c9e_62754cuda3std3__419piecewise_constructE:
	.zero		1
	.type		_ZN39_INTERNAL_74cec1ee_4_k_cu_b8d22c9e_62754cuda3std3__45__cpo4cendE,@object
	.size		_ZN39_INTERNAL_74cec1ee_4_k_cu_b8d22c9e_62754cuda3std3__45__cpo4cendE,(_ZN39_INTERNAL_74cec1ee_4_k_cu_b8d22c9e_62754cuda3std6ranges3__45__cpo4swapE - _ZN39_INTERNAL_74cec1ee_4_k_cu_b8d22c9e_62754cuda3std3__45__cpo4cendE)
_ZN39_INTERNAL_74cec1ee_4_k_cu_b8d22c9e_62754cuda3std3__45__cpo4cendE:
	.zero		1
	.type		_ZN39_INTERNAL_74cec1ee_4_k_cu_b8d22c9e_62754cuda3std6ranges3__45__cpo4swapE,@object
	.size		_ZN39_INTERNAL_74cec1ee_4_k_cu_b8d22c9e_62754cuda3std6ranges3__45__cpo4swapE,(.L_8 - _ZN39_INTERNAL_74cec1ee_4_k_cu_b8d22c9e_62754cuda3std6ranges3__45__cpo4swapE)
_ZN39_INTERNAL_74cec1ee_4_k_cu_b8d22c9e_62754cuda3std6ranges3__45__cpo4swapE:
	.zero		1
.L_8:


//--------------------- .nv.constant0._ZN7cutlass13device_kernelINS_4gemm6kernel13GemmUniversalIN4cute5tupleIJiiiiEEENS1_10collective13CollectiveMmaINS1_34MainloopSm90TmaGmmaWarpSpecializedILi5ENS5_IJNS4_1CILi1EEENSA_ILi2EEESB_EEENS1_35KernelTmaWarpSpecializedCooperativeEEENS5_IJNSA_ILi128EEESG_NSA_ILi32EEEEEENS_10tfloat32_tENS5_IJlSB_lEEESJ_SK_NS4_8TiledMMAINS4_8MMA_AtomIJNS4_4SM904GMMA30MMA_64x128x8_F32TF32TF32_SS_TNILNSO_7ScaleInE1ELSQ_1EEEEEENS4_6LayoutINS5_IJSC_SB_SB_EEENS5_IJSB_NSA_ILi0EEESV_EEEEENS5_IJNS4_10UnderscoreESY_SY_EEEEENS4_23SM90_TMA_LOAD_MULTICASTENS4_14ComposedLayoutINS4_7SwizzleILi3ELi4ELi3EEENS4_18smem_ptr_flag_bitsILi32EEENST_INS5_IJNSA_ILi8EEESH_EEENS5_IJSH_SB_EEEEEEEvNS4_8identityENS4_13SM90_TMA_LOADES1B_vS1C_EENS_8epilogue10collective6detail29Sm90TmaWarpSpecializedAdapterINS1G_15DefaultEpilogueISJ_SK_SK_NS1F_6thread17LinearCombinationISJ_Li1EffLNS1K_9ScaleType4KindE0ELNS_15FloatRoundStyleE2ESJ_EENS1_15EpilogueDefaultEEEEEvvEEEEvNT_6ParamsE --------------------------
	.section	.nv.constant0._ZN7cutlass13device_kernelINS_4gemm6kernel13GemmUniversalIN4cute5tupleIJiiiiEEENS1_10collective13CollectiveMmaINS1_34MainloopSm90TmaGmmaWarpSpecializedILi5ENS5_IJNS4_1CILi1EEENSA_ILi2EEESB_EEENS1_35KernelTmaWarpSpecializedCooperativeEEENS5_IJNSA_ILi128EEESG_NSA_ILi32EEEEEENS_10tfloat32_tENS5_IJlSB_lEEESJ_SK_NS4_8TiledMMAINS4_8MMA_AtomIJNS4_4SM904GMMA30MMA_64x128x8_F32TF32TF32_SS_TNILNSO_7ScaleInE1ELSQ_1EEEEEENS4_6LayoutINS5_IJSC_SB_SB_EEENS5_IJSB_NSA_ILi0EEESV_EEEEENS5_IJNS4_10UnderscoreESY_SY_EEEEENS4_23SM90_TMA_LOAD_MULTICASTENS4_14ComposedLayoutINS4_7SwizzleILi3ELi4ELi3EEENS4_18smem_ptr_flag_bitsILi32EEENST_INS5_IJNSA_ILi8EEESH_EEENS5_IJSH_SB_EEEEEEEvNS4_8identityENS4_13SM90_TMA_LOADES1B_vS1C_EENS_8epilogue10collective6detail29Sm90TmaWarpSpecializedAdapterINS1G_15DefaultEpilogueISJ_SK_SK_NS1F_6thread17LinearCombinationISJ_Li1EffLNS1K_9ScaleType4KindE0ELNS_15FloatRoundStyleE2ESJ_EENS1_15EpilogueDefaultEEEEEvvEEEEvNT_6ParamsE,"a",@progbits
	.sectionflags	@""
	.align	4
.nv.constant0._ZN7cutlass13device_kernelINS_4gemm6kernel13GemmUniversalIN4cute5tupleIJiiiiEEENS1_10collective13CollectiveMmaINS1_34MainloopSm90TmaGmmaWarpSpecializedILi5ENS5_IJNS4_1CILi1EEENSA_ILi2EEESB_EEENS1_35KernelTmaWarpSpecializedCooperativeEEENS5_IJNSA_ILi128EEESG_NSA_ILi32EEEEEENS_10tfloat32_tENS5_IJlSB_lEEESJ_SK_NS4_8TiledMMAINS4_8MMA_AtomIJNS4_4SM904GMMA30MMA_64x128x8_F32TF32TF32_SS_TNILNSO_7ScaleInE1ELSQ_1EEEEEENS4_6LayoutINS5_IJSC_SB_SB_EEENS5_IJSB_NSA_ILi0EEESV_EEEEENS5_IJNS4_10UnderscoreESY_SY_EEEEENS4_23SM90_TMA_LOAD_MULTICASTENS4_14ComposedLayoutINS4_7SwizzleILi3ELi4ELi3EEENS4_18smem_ptr_flag_bitsILi32EEENST_INS5_IJNSA_ILi8EEESH_EEENS5_IJSH_SB_EEEEEEEvNS4_8identityENS4_13SM90_TMA_LOADES1B_vS1C_EENS_8epilogue10collective6detail29Sm90TmaWarpSpecializedAdapterINS1G_15DefaultEpilogueISJ_SK_SK_NS1F_6thread17LinearCombinationISJ_Li1EffLNS1K_9ScaleType4KindE0ELNS_15FloatRoundStyleE2ESJ_EENS1_15EpilogueDefaultEEEEEvvEEEEvNT_6ParamsE:
	.zero		1664


//--------------------- SYMBOLS --------------------------

	.type		.nv.reservedSmem.offset0,@object
	.size		.nv.reservedSmem.offset0,0x4
	.type		__assertfail,@function
